//
// Generated by NVIDIA NVVM Compiler
//
// Compiler Build ID: CL-36424714
// Cuda compilation tools, release 13.0, V13.0.88
// Based on NVVM 20.0.0
//

.version 9.0
.target sm_100
.address_size 64

	// .globl	_Z10powerArrayPiPfS0_
// _ZZ10powerArrayPiPfS0_E8s_weight has been demoted
// _ZZ10powerArrayPiPfS0_E7s_input has been demoted
// _ZZ9energyADCPiPfS0_S0_E5s_lut has been demoted
// _ZZ9energyADCPiPfS0_S0_E8s_weight has been demoted
// _ZZ9energyADCPiPfS0_S0_E7s_input has been demoted

.visible .entry _Z10powerArrayPiPfS0_(
	.param .u64 .ptr .align 1 _Z10powerArrayPiPfS0__param_0,
	.param .u64 .ptr .align 1 _Z10powerArrayPiPfS0__param_1,
	.param .u64 .ptr .align 1 _Z10powerArrayPiPfS0__param_2
)
{
	.reg .pred 	%p<8>;
	.reg .b32 	%r<79>;
	.reg .b32 	%f<91>;
	.reg .b64 	%rd<11>;
	// demoted variable
	.shared .align 4 .b8 _ZZ10powerArrayPiPfS0_E8s_weight[108];
	// demoted variable
	.shared .align 4 .b8 _ZZ10powerArrayPiPfS0_E7s_input[3456];
	ld.param.u64 	%rd1, [_Z10powerArrayPiPfS0__param_0];
	ld.param.u64 	%rd3, [_Z10powerArrayPiPfS0__param_1];
	ld.param.u64 	%rd2, [_Z10powerArrayPiPfS0__param_2];
	cvta.to.global.u64 	%rd4, %rd3;
	ld.global.f32 	%f2, [%rd4];
	st.shared.f32 	[_ZZ10powerArrayPiPfS0_E8s_weight], %f2;
	ld.global.f32 	%f3, [%rd4+4];
	st.shared.f32 	[_ZZ10powerArrayPiPfS0_E8s_weight+4], %f3;
	ld.global.f32 	%f4, [%rd4+8];
	st.shared.f32 	[_ZZ10powerArrayPiPfS0_E8s_weight+8], %f4;
	ld.global.f32 	%f5, [%rd4+12];
	st.shared.f32 	[_ZZ10powerArrayPiPfS0_E8s_weight+12], %f5;
	ld.global.f32 	%f6, [%rd4+16];
	st.shared.f32 	[_ZZ10powerArrayPiPfS0_E8s_weight+16], %f6;
	ld.global.f32 	%f7, [%rd4+20];
	st.shared.f32 	[_ZZ10powerArrayPiPfS0_E8s_weight+20], %f7;
	ld.global.f32 	%f8, [%rd4+24];
	st.shared.f32 	[_ZZ10powerArrayPiPfS0_E8s_weight+24], %f8;
	ld.global.f32 	%f9, [%rd4+28];
	st.shared.f32 	[_ZZ10powerArrayPiPfS0_E8s_weight+28], %f9;
	ld.global.f32 	%f10, [%rd4+32];
	st.shared.f32 	[_ZZ10powerArrayPiPfS0_E8s_weight+32], %f10;
	ld.global.f32 	%f11, [%rd4+36];
	st.shared.f32 	[_ZZ10powerArrayPiPfS0_E8s_weight+36], %f11;
	ld.global.f32 	%f12, [%rd4+40];
	st.shared.f32 	[_ZZ10powerArrayPiPfS0_E8s_weight+40], %f12;
	ld.global.f32 	%f13, [%rd4+44];
	st.shared.f32 	[_ZZ10powerArrayPiPfS0_E8s_weight+44], %f13;
	ld.global.f32 	%f14, [%rd4+48];
	st.shared.f32 	[_ZZ10powerArrayPiPfS0_E8s_weight+48], %f14;
	ld.global.f32 	%f15, [%rd4+52];
	st.shared.f32 	[_ZZ10powerArrayPiPfS0_E8s_weight+52], %f15;
	ld.global.f32 	%f16, [%rd4+56];
	st.shared.f32 	[_ZZ10powerArrayPiPfS0_E8s_weight+56], %f16;
	ld.global.f32 	%f17, [%rd4+60];
	st.shared.f32 	[_ZZ10powerArrayPiPfS0_E8s_weight+60], %f17;
	ld.global.f32 	%f18, [%rd4+64];
	st.shared.f32 	[_ZZ10powerArrayPiPfS0_E8s_weight+64], %f18;
	ld.global.f32 	%f19, [%rd4+68];
	st.shared.f32 	[_ZZ10powerArrayPiPfS0_E8s_weight+68], %f19;
	ld.global.f32 	%f20, [%rd4+72];
	st.shared.f32 	[_ZZ10powerArrayPiPfS0_E8s_weight+72], %f20;
	ld.global.f32 	%f21, [%rd4+76];
	st.shared.f32 	[_ZZ10powerArrayPiPfS0_E8s_weight+76], %f21;
	ld.global.f32 	%f22, [%rd4+80];
	st.shared.f32 	[_ZZ10powerArrayPiPfS0_E8s_weight+80], %f22;
	ld.global.f32 	%f23, [%rd4+84];
	st.shared.f32 	[_ZZ10powerArrayPiPfS0_E8s_weight+84], %f23;
	ld.global.f32 	%f24, [%rd4+88];
	st.shared.f32 	[_ZZ10powerArrayPiPfS0_E8s_weight+88], %f24;
	ld.global.f32 	%f25, [%rd4+92];
	st.shared.f32 	[_ZZ10powerArrayPiPfS0_E8s_weight+92], %f25;
	ld.global.f32 	%f26, [%rd4+96];
	st.shared.f32 	[_ZZ10powerArrayPiPfS0_E8s_weight+96], %f26;
	ld.global.f32 	%f27, [%rd4+100];
	st.shared.f32 	[_ZZ10powerArrayPiPfS0_E8s_weight+100], %f27;
	ld.global.f32 	%f28, [%rd4+104];
	st.shared.f32 	[_ZZ10powerArrayPiPfS0_E8s_weight+104], %f28;
	mov.u32 	%r1, %tid.x;
	mov.u32 	%r2, %tid.y;
	mov.u32 	%r3, %tid.z;
	mov.u32 	%r7, %ctaid.y;
	shl.b32 	%r8, %r7, 2;
	add.s32 	%r4, %r8, %r2;
	mov.u32 	%r9, %ctaid.x;
	shl.b32 	%r10, %r9, 2;
	add.s32 	%r5, %r10, %r1;
	add.s32 	%r11, %r4, -1;
	add.s32 	%r12, %r5, -1;
	or.b32  	%r13, %r11, %r12;
	setp.lt.u32 	%p1, %r13, 256;
	mov.u32 	%r14, _ZZ10powerArrayPiPfS0_E7s_input;
	mad.lo.s32 	%r15, %r2, 576, %r14;
	mad.lo.s32 	%r6, %r1, 96, %r15;
	@%p1 bra 	$L__BB0_2;
	mov.b32 	%r16, 0;
	st.shared.u32 	[%r6], %r16;
	st.shared.u32 	[%r6+4], %r16;
	st.shared.u32 	[%r6+8], %r16;
	st.shared.u32 	[%r6+12], %r16;
	st.shared.u32 	[%r6+16], %r16;
	st.shared.u32 	[%r6+20], %r16;
	st.shared.u32 	[%r6+24], %r16;
	st.shared.u32 	[%r6+28], %r16;
	st.shared.u32 	[%r6+32], %r16;
	st.shared.u32 	[%r6+36], %r16;
	st.shared.u32 	[%r6+40], %r16;
	st.shared.u32 	[%r6+44], %r16;
	st.shared.u32 	[%r6+48], %r16;
	st.shared.u32 	[%r6+52], %r16;
	st.shared.u32 	[%r6+56], %r16;
	st.shared.u32 	[%r6+60], %r16;
	st.shared.u32 	[%r6+64], %r16;
	st.shared.u32 	[%r6+68], %r16;
	st.shared.u32 	[%r6+72], %r16;
	st.shared.u32 	[%r6+76], %r16;
	st.shared.u32 	[%r6+80], %r16;
	st.shared.u32 	[%r6+84], %r16;
	st.shared.u32 	[%r6+88], %r16;
	st.shared.u32 	[%r6+92], %r16;
	bra.uni 	$L__BB0_3;
$L__BB0_2:
	cvta.to.global.u64 	%rd5, %rd1;
	mul.lo.s32 	%r17, %r4, 6144;
	mad.lo.s32 	%r18, %r5, 24, %r17;
	add.s32 	%r19, %r18, -6168;
	mul.wide.s32 	%rd6, %r19, 4;
	add.s64 	%rd7, %rd5, %rd6;
	ld.global.u32 	%r20, [%rd7];
	st.shared.u32 	[%r6], %r20;
	ld.global.u32 	%r21, [%rd7+4];
	st.shared.u32 	[%r6+4], %r21;
	ld.global.u32 	%r22, [%rd7+8];
	st.shared.u32 	[%r6+8], %r22;
	ld.global.u32 	%r23, [%rd7+12];
	st.shared.u32 	[%r6+12], %r23;
	ld.global.u32 	%r24, [%rd7+16];
	st.shared.u32 	[%r6+16], %r24;
	ld.global.u32 	%r25, [%rd7+20];
	st.shared.u32 	[%r6+20], %r25;
	ld.global.u32 	%r26, [%rd7+24];
	st.shared.u32 	[%r6+24], %r26;
	ld.global.u32 	%r27, [%rd7+28];
	st.shared.u32 	[%r6+28], %r27;
	ld.global.u32 	%r28, [%rd7+32];
	st.shared.u32 	[%r6+32], %r28;
	ld.global.u32 	%r29, [%rd7+36];
	st.shared.u32 	[%r6+36], %r29;
	ld.global.u32 	%r30, [%rd7+40];
	st.shared.u32 	[%r6+40], %r30;
	ld.global.u32 	%r31, [%rd7+44];
	st.shared.u32 	[%r6+44], %r31;
	ld.global.u32 	%r32, [%rd7+48];
	st.shared.u32 	[%r6+48], %r32;
	ld.global.u32 	%r33, [%rd7+52];
	st.shared.u32 	[%r6+52], %r33;
	ld.global.u32 	%r34, [%rd7+56];
	st.shared.u32 	[%r6+56], %r34;
	ld.global.u32 	%r35, [%rd7+60];
	st.shared.u32 	[%r6+60], %r35;
	ld.global.u32 	%r36, [%rd7+64];
	st.shared.u32 	[%r6+64], %r36;
	ld.global.u32 	%r37, [%rd7+68];
	st.shared.u32 	[%r6+68], %r37;
	ld.global.u32 	%r38, [%rd7+72];
	st.shared.u32 	[%r6+72], %r38;
	ld.global.u32 	%r39, [%rd7+76];
	st.shared.u32 	[%r6+76], %r39;
	ld.global.u32 	%r40, [%rd7+80];
	st.shared.u32 	[%r6+80], %r40;
	ld.global.u32 	%r41, [%rd7+84];
	st.shared.u32 	[%r6+84], %r41;
	ld.global.u32 	%r42, [%rd7+88];
	st.shared.u32 	[%r6+88], %r42;
	ld.global.u32 	%r43, [%rd7+92];
	st.shared.u32 	[%r6+92], %r43;
$L__BB0_3:
	bar.sync 	0;
	or.b32  	%r44, %r1, %r2;
	and.b32  	%r45, %r44, 1020;
	setp.ne.s32 	%p2, %r45, 0;
	setp.gt.u32 	%p3, %r3, 7;
	or.pred  	%p4, %p3, %p2;
	@%p4 bra 	$L__BB0_6;
	ld.shared.f32 	%f29, [_ZZ10powerArrayPiPfS0_E8s_weight];
	shl.b32 	%r46, %r3, 2;
	add.s32 	%r47, %r6, %r46;
	ld.shared.u32 	%r48, [%r47];
	cvt.rn.f32.s32 	%f30, %r48;
	fma.rn.f32 	%f31, %f29, %f30, 0f00000000;
	ld.shared.f32 	%f32, [_ZZ10powerArrayPiPfS0_E8s_weight+16];
	ld.shared.u32 	%r49, [%r47+4];
	cvt.rn.f32.s32 	%f33, %r49;
	fma.rn.f32 	%f34, %f32, %f33, %f31;
	ld.shared.f32 	%f35, [_ZZ10powerArrayPiPfS0_E8s_weight+32];
	ld.shared.u32 	%r50, [%r47+8];
	cvt.rn.f32.s32 	%f36, %r50;
	fma.rn.f32 	%f37, %f35, %f36, %f34;
	ld.shared.u32 	%r51, [%r47+96];
	cvt.rn.f32.s32 	%f38, %r51;
	fma.rn.f32 	%f39, %f29, %f38, %f37;
	ld.shared.u32 	%r52, [%r47+100];
	cvt.rn.f32.s32 	%f40, %r52;
	fma.rn.f32 	%f41, %f32, %f40, %f39;
	ld.shared.u32 	%r53, [%r47+104];
	cvt.rn.f32.s32 	%f42, %r53;
	fma.rn.f32 	%f43, %f35, %f42, %f41;
	ld.shared.u32 	%r54, [%r47+192];
	cvt.rn.f32.s32 	%f44, %r54;
	fma.rn.f32 	%f45, %f29, %f44, %f43;
	ld.shared.u32 	%r55, [%r47+196];
	cvt.rn.f32.s32 	%f46, %r55;
	fma.rn.f32 	%f47, %f32, %f46, %f45;
	ld.shared.u32 	%r56, [%r47+200];
	cvt.rn.f32.s32 	%f48, %r56;
	fma.rn.f32 	%f49, %f35, %f48, %f47;
	ld.shared.f32 	%f50, [_ZZ10powerArrayPiPfS0_E8s_weight+36];
	ld.shared.u32 	%r57, [%r47+576];
	cvt.rn.f32.s32 	%f51, %r57;
	fma.rn.f32 	%f52, %f50, %f51, %f49;
	ld.shared.f32 	%f53, [_ZZ10powerArrayPiPfS0_E8s_weight+52];
	ld.shared.u32 	%r58, [%r47+580];
	cvt.rn.f32.s32 	%f54, %r58;
	fma.rn.f32 	%f55, %f53, %f54, %f52;
	ld.shared.f32 	%f56, [_ZZ10powerArrayPiPfS0_E8s_weight+68];
	ld.shared.u32 	%r59, [%r47+584];
	cvt.rn.f32.s32 	%f57, %r59;
	fma.rn.f32 	%f58, %f56, %f57, %f55;
	ld.shared.u32 	%r60, [%r47+672];
	cvt.rn.f32.s32 	%f59, %r60;
	fma.rn.f32 	%f60, %f50, %f59, %f58;
	ld.shared.u32 	%r61, [%r47+676];
	cvt.rn.f32.s32 	%f61, %r61;
	fma.rn.f32 	%f62, %f53, %f61, %f60;
	ld.shared.u32 	%r62, [%r47+680];
	cvt.rn.f32.s32 	%f63, %r62;
	fma.rn.f32 	%f64, %f56, %f63, %f62;
	ld.shared.u32 	%r63, [%r47+768];
	cvt.rn.f32.s32 	%f65, %r63;
	fma.rn.f32 	%f66, %f50, %f65, %f64;
	ld.shared.u32 	%r64, [%r47+772];
	cvt.rn.f32.s32 	%f67, %r64;
	fma.rn.f32 	%f68, %f53, %f67, %f66;
	ld.shared.u32 	%r65, [%r47+776];
	cvt.rn.f32.s32 	%f69, %r65;
	fma.rn.f32 	%f70, %f56, %f69, %f68;
	ld.shared.f32 	%f71, [_ZZ10powerArrayPiPfS0_E8s_weight+72];
	ld.shared.u32 	%r66, [%r47+1152];
	cvt.rn.f32.s32 	%f72, %r66;
	fma.rn.f32 	%f73, %f71, %f72, %f70;
	ld.shared.f32 	%f74, [_ZZ10powerArrayPiPfS0_E8s_weight+88];
	ld.shared.u32 	%r67, [%r47+1156];
	cvt.rn.f32.s32 	%f75, %r67;
	fma.rn.f32 	%f76, %f74, %f75, %f73;
	ld.shared.f32 	%f77, [_ZZ10powerArrayPiPfS0_E8s_weight+104];
	ld.shared.u32 	%r68, [%r47+1160];
	cvt.rn.f32.s32 	%f78, %r68;
	fma.rn.f32 	%f79, %f77, %f78, %f76;
	ld.shared.u32 	%r69, [%r47+1248];
	cvt.rn.f32.s32 	%f80, %r69;
	fma.rn.f32 	%f81, %f71, %f80, %f79;
	ld.shared.u32 	%r70, [%r47+1252];
	cvt.rn.f32.s32 	%f82, %r70;
	fma.rn.f32 	%f83, %f74, %f82, %f81;
	ld.shared.u32 	%r71, [%r47+1256];
	cvt.rn.f32.s32 	%f84, %r71;
	fma.rn.f32 	%f85, %f77, %f84, %f83;
	ld.shared.u32 	%r72, [%r47+1344];
	cvt.rn.f32.s32 	%f86, %r72;
	fma.rn.f32 	%f87, %f71, %f86, %f85;
	ld.shared.u32 	%r73, [%r47+1348];
	cvt.rn.f32.s32 	%f88, %r73;
	fma.rn.f32 	%f89, %f74, %f88, %f87;
	ld.shared.u32 	%r74, [%r47+1352];
	cvt.rn.f32.s32 	%f90, %r74;
	fma.rn.f32 	%f1, %f77, %f90, %f89;
	setp.gt.u32 	%p5, %r4, 255;
	setp.gt.s32 	%p6, %r5, 255;
	or.pred  	%p7, %p5, %p6;
	@%p7 bra 	$L__BB0_6;
	shl.b32 	%r75, %r4, 11;
	shl.b32 	%r76, %r5, 3;
	add.s32 	%r77, %r76, %r3;
	add.s32 	%r78, %r77, %r75;
	cvta.to.global.u64 	%rd8, %rd2;
	mul.wide.s32 	%rd9, %r78, 4;
	add.s64 	%rd10, %rd8, %rd9;
	st.global.f32 	[%rd10], %f1;
$L__BB0_6:
	ret;

}
	// .globl	_Z9energyADCPiPfS0_S0_
.visible .entry _Z9energyADCPiPfS0_S0_(
	.param .u64 .ptr .align 1 _Z9energyADCPiPfS0_S0__param_0,
	.param .u64 .ptr .align 1 _Z9energyADCPiPfS0_S0__param_1,
	.param .u64 .ptr .align 1 _Z9energyADCPiPfS0_S0__param_2,
	.param .u64 .ptr .align 1 _Z9energyADCPiPfS0_S0__param_3
)
{
	.local .align 16 .b8 	__local_depot1[128];
	.reg .b64 	%SP;
	.reg .b64 	%SPL;
	.reg .pred 	%p<13>;
	.reg .b32 	%r<107>;
	.reg .b32 	%f<463>;
	.reg .b64 	%rd<20>;
	// demoted variable
	.shared .align 4 .b8 _ZZ9energyADCPiPfS0_S0_E5s_lut[1024];
	// demoted variable
	.shared .align 4 .b8 _ZZ9energyADCPiPfS0_S0_E8s_weight[27648];
	// demoted variable
	.shared .align 4 .b8 _ZZ9energyADCPiPfS0_S0_E7s_input[3456];
	mov.u64 	%SPL, __local_depot1;
	ld.param.u64 	%rd3, [_Z9energyADCPiPfS0_S0__param_0];
	ld.param.u64 	%rd5, [_Z9energyADCPiPfS0_S0__param_1];
	ld.param.u64 	%rd6, [_Z9energyADCPiPfS0_S0__param_2];
	cvta.to.global.u64 	%rd7, %rd6;
	cvta.to.global.u64 	%rd1, %rd5;
	add.u64 	%rd2, %SPL, 0;
	ld.global.f32 	%f30, [%rd7];
	st.shared.f32 	[_ZZ9energyADCPiPfS0_S0_E5s_lut], %f30;
	ld.global.f32 	%f31, [%rd7+4];
	st.shared.f32 	[_ZZ9energyADCPiPfS0_S0_E5s_lut+4], %f31;
	ld.global.f32 	%f32, [%rd7+8];
	st.shared.f32 	[_ZZ9energyADCPiPfS0_S0_E5s_lut+8], %f32;
	ld.global.f32 	%f33, [%rd7+12];
	st.shared.f32 	[_ZZ9energyADCPiPfS0_S0_E5s_lut+12], %f33;
	ld.global.f32 	%f34, [%rd7+16];
	st.shared.f32 	[_ZZ9energyADCPiPfS0_S0_E5s_lut+16], %f34;
	ld.global.f32 	%f35, [%rd7+20];
	st.shared.f32 	[_ZZ9energyADCPiPfS0_S0_E5s_lut+20], %f35;
	ld.global.f32 	%f36, [%rd7+24];
	st.shared.f32 	[_ZZ9energyADCPiPfS0_S0_E5s_lut+24], %f36;
	ld.global.f32 	%f37, [%rd7+28];
	st.shared.f32 	[_ZZ9energyADCPiPfS0_S0_E5s_lut+28], %f37;
	ld.global.f32 	%f38, [%rd7+32];
	st.shared.f32 	[_ZZ9energyADCPiPfS0_S0_E5s_lut+32], %f38;
	ld.global.f32 	%f39, [%rd7+36];
	st.shared.f32 	[_ZZ9energyADCPiPfS0_S0_E5s_lut+36], %f39;
	ld.global.f32 	%f40, [%rd7+40];
	st.shared.f32 	[_ZZ9energyADCPiPfS0_S0_E5s_lut+40], %f40;
	ld.global.f32 	%f41, [%rd7+44];
	st.shared.f32 	[_ZZ9energyADCPiPfS0_S0_E5s_lut+44], %f41;
	ld.global.f32 	%f42, [%rd7+48];
	st.shared.f32 	[_ZZ9energyADCPiPfS0_S0_E5s_lut+48], %f42;
	ld.global.f32 	%f43, [%rd7+52];
	st.shared.f32 	[_ZZ9energyADCPiPfS0_S0_E5s_lut+52], %f43;
	ld.global.f32 	%f44, [%rd7+56];
	st.shared.f32 	[_ZZ9energyADCPiPfS0_S0_E5s_lut+56], %f44;
	ld.global.f32 	%f45, [%rd7+60];
	st.shared.f32 	[_ZZ9energyADCPiPfS0_S0_E5s_lut+60], %f45;
	ld.global.f32 	%f46, [%rd7+64];
	st.shared.f32 	[_ZZ9energyADCPiPfS0_S0_E5s_lut+64], %f46;
	ld.global.f32 	%f47, [%rd7+68];
	st.shared.f32 	[_ZZ9energyADCPiPfS0_S0_E5s_lut+68], %f47;
	ld.global.f32 	%f48, [%rd7+72];
	st.shared.f32 	[_ZZ9energyADCPiPfS0_S0_E5s_lut+72], %f48;
	ld.global.f32 	%f49, [%rd7+76];
	st.shared.f32 	[_ZZ9energyADCPiPfS0_S0_E5s_lut+76], %f49;
	ld.global.f32 	%f50, [%rd7+80];
	st.shared.f32 	[_ZZ9energyADCPiPfS0_S0_E5s_lut+80], %f50;
	ld.global.f32 	%f51, [%rd7+84];
	st.shared.f32 	[_ZZ9energyADCPiPfS0_S0_E5s_lut+84], %f51;
	ld.global.f32 	%f52, [%rd7+88];
	st.shared.f32 	[_ZZ9energyADCPiPfS0_S0_E5s_lut+88], %f52;
	ld.global.f32 	%f53, [%rd7+92];
	st.shared.f32 	[_ZZ9energyADCPiPfS0_S0_E5s_lut+92], %f53;
	ld.global.f32 	%f54, [%rd7+96];
	st.shared.f32 	[_ZZ9energyADCPiPfS0_S0_E5s_lut+96], %f54;
	ld.global.f32 	%f55, [%rd7+100];
	st.shared.f32 	[_ZZ9energyADCPiPfS0_S0_E5s_lut+100], %f55;
	ld.global.f32 	%f56, [%rd7+104];
	st.shared.f32 	[_ZZ9energyADCPiPfS0_S0_E5s_lut+104], %f56;
	ld.global.f32 	%f57, [%rd7+108];
	st.shared.f32 	[_ZZ9energyADCPiPfS0_S0_E5s_lut+108], %f57;
	ld.global.f32 	%f58, [%rd7+112];
	st.shared.f32 	[_ZZ9energyADCPiPfS0_S0_E5s_lut+112], %f58;
	ld.global.f32 	%f59, [%rd7+116];
	st.shared.f32 	[_ZZ9energyADCPiPfS0_S0_E5s_lut+116], %f59;
	ld.global.f32 	%f60, [%rd7+120];
	st.shared.f32 	[_ZZ9energyADCPiPfS0_S0_E5s_lut+120], %f60;
	ld.global.f32 	%f61, [%rd7+124];
	st.shared.f32 	[_ZZ9energyADCPiPfS0_S0_E5s_lut+124], %f61;
	ld.global.f32 	%f62, [%rd7+128];
	st.shared.f32 	[_ZZ9energyADCPiPfS0_S0_E5s_lut+128], %f62;
	ld.global.f32 	%f63, [%rd7+132];
	st.shared.f32 	[_ZZ9energyADCPiPfS0_S0_E5s_lut+132], %f63;
	ld.global.f32 	%f64, [%rd7+136];
	st.shared.f32 	[_ZZ9energyADCPiPfS0_S0_E5s_lut+136], %f64;
	ld.global.f32 	%f65, [%rd7+140];
	st.shared.f32 	[_ZZ9energyADCPiPfS0_S0_E5s_lut+140], %f65;
	ld.global.f32 	%f66, [%rd7+144];
	st.shared.f32 	[_ZZ9energyADCPiPfS0_S0_E5s_lut+144], %f66;
	ld.global.f32 	%f67, [%rd7+148];
	st.shared.f32 	[_ZZ9energyADCPiPfS0_S0_E5s_lut+148], %f67;
	ld.global.f32 	%f68, [%rd7+152];
	st.shared.f32 	[_ZZ9energyADCPiPfS0_S0_E5s_lut+152], %f68;
	ld.global.f32 	%f69, [%rd7+156];
	st.shared.f32 	[_ZZ9energyADCPiPfS0_S0_E5s_lut+156], %f69;
	ld.global.f32 	%f70, [%rd7+160];
	st.shared.f32 	[_ZZ9energyADCPiPfS0_S0_E5s_lut+160], %f70;
	ld.global.f32 	%f71, [%rd7+164];
	st.shared.f32 	[_ZZ9energyADCPiPfS0_S0_E5s_lut+164], %f71;
	ld.global.f32 	%f72, [%rd7+168];
	st.shared.f32 	[_ZZ9energyADCPiPfS0_S0_E5s_lut+168], %f72;
	ld.global.f32 	%f73, [%rd7+172];
	st.shared.f32 	[_ZZ9energyADCPiPfS0_S0_E5s_lut+172], %f73;
	ld.global.f32 	%f74, [%rd7+176];
	st.shared.f32 	[_ZZ9energyADCPiPfS0_S0_E5s_lut+176], %f74;
	ld.global.f32 	%f75, [%rd7+180];
	st.shared.f32 	[_ZZ9energyADCPiPfS0_S0_E5s_lut+180], %f75;
	ld.global.f32 	%f76, [%rd7+184];
	st.shared.f32 	[_ZZ9energyADCPiPfS0_S0_E5s_lut+184], %f76;
	ld.global.f32 	%f77, [%rd7+188];
	st.shared.f32 	[_ZZ9energyADCPiPfS0_S0_E5s_lut+188], %f77;
	ld.global.f32 	%f78, [%rd7+192];
	st.shared.f32 	[_ZZ9energyADCPiPfS0_S0_E5s_lut+192], %f78;
	ld.global.f32 	%f79, [%rd7+196];
	st.shared.f32 	[_ZZ9energyADCPiPfS0_S0_E5s_lut+196], %f79;
	ld.global.f32 	%f80, [%rd7+200];
	st.shared.f32 	[_ZZ9energyADCPiPfS0_S0_E5s_lut+200], %f80;
	ld.global.f32 	%f81, [%rd7+204];
	st.shared.f32 	[_ZZ9energyADCPiPfS0_S0_E5s_lut+204], %f81;
	ld.global.f32 	%f82, [%rd7+208];
	st.shared.f32 	[_ZZ9energyADCPiPfS0_S0_E5s_lut+208], %f82;
	ld.global.f32 	%f83, [%rd7+212];
	st.shared.f32 	[_ZZ9energyADCPiPfS0_S0_E5s_lut+212], %f83;
	ld.global.f32 	%f84, [%rd7+216];
	st.shared.f32 	[_ZZ9energyADCPiPfS0_S0_E5s_lut+216], %f84;
	ld.global.f32 	%f85, [%rd7+220];
	st.shared.f32 	[_ZZ9energyADCPiPfS0_S0_E5s_lut+220], %f85;
	ld.global.f32 	%f86, [%rd7+224];
	st.shared.f32 	[_ZZ9energyADCPiPfS0_S0_E5s_lut+224], %f86;
	ld.global.f32 	%f87, [%rd7+228];
	st.shared.f32 	[_ZZ9energyADCPiPfS0_S0_E5s_lut+228], %f87;
	ld.global.f32 	%f88, [%rd7+232];
	st.shared.f32 	[_ZZ9energyADCPiPfS0_S0_E5s_lut+232], %f88;
	ld.global.f32 	%f89, [%rd7+236];
	st.shared.f32 	[_ZZ9energyADCPiPfS0_S0_E5s_lut+236], %f89;
	ld.global.f32 	%f90, [%rd7+240];
	st.shared.f32 	[_ZZ9energyADCPiPfS0_S0_E5s_lut+240], %f90;
	ld.global.f32 	%f91, [%rd7+244];
	st.shared.f32 	[_ZZ9energyADCPiPfS0_S0_E5s_lut+244], %f91;
	ld.global.f32 	%f92, [%rd7+248];
	st.shared.f32 	[_ZZ9energyADCPiPfS0_S0_E5s_lut+248], %f92;
	ld.global.f32 	%f93, [%rd7+252];
	st.shared.f32 	[_ZZ9energyADCPiPfS0_S0_E5s_lut+252], %f93;
	ld.global.f32 	%f94, [%rd7+256];
	st.shared.f32 	[_ZZ9energyADCPiPfS0_S0_E5s_lut+256], %f94;
	ld.global.f32 	%f95, [%rd7+260];
	st.shared.f32 	[_ZZ9energyADCPiPfS0_S0_E5s_lut+260], %f95;
	ld.global.f32 	%f96, [%rd7+264];
	st.shared.f32 	[_ZZ9energyADCPiPfS0_S0_E5s_lut+264], %f96;
	ld.global.f32 	%f97, [%rd7+268];
	st.shared.f32 	[_ZZ9energyADCPiPfS0_S0_E5s_lut+268], %f97;
	ld.global.f32 	%f98, [%rd7+272];
	st.shared.f32 	[_ZZ9energyADCPiPfS0_S0_E5s_lut+272], %f98;
	ld.global.f32 	%f99, [%rd7+276];
	st.shared.f32 	[_ZZ9energyADCPiPfS0_S0_E5s_lut+276], %f99;
	ld.global.f32 	%f100, [%rd7+280];
	st.shared.f32 	[_ZZ9energyADCPiPfS0_S0_E5s_lut+280], %f100;
	ld.global.f32 	%f101, [%rd7+284];
	st.shared.f32 	[_ZZ9energyADCPiPfS0_S0_E5s_lut+284], %f101;
	ld.global.f32 	%f102, [%rd7+288];
	st.shared.f32 	[_ZZ9energyADCPiPfS0_S0_E5s_lut+288], %f102;
	ld.global.f32 	%f103, [%rd7+292];
	st.shared.f32 	[_ZZ9energyADCPiPfS0_S0_E5s_lut+292], %f103;
	ld.global.f32 	%f104, [%rd7+296];
	st.shared.f32 	[_ZZ9energyADCPiPfS0_S0_E5s_lut+296], %f104;
	ld.global.f32 	%f105, [%rd7+300];
	st.shared.f32 	[_ZZ9energyADCPiPfS0_S0_E5s_lut+300], %f105;
	ld.global.f32 	%f106, [%rd7+304];
	st.shared.f32 	[_ZZ9energyADCPiPfS0_S0_E5s_lut+304], %f106;
	ld.global.f32 	%f107, [%rd7+308];
	st.shared.f32 	[_ZZ9energyADCPiPfS0_S0_E5s_lut+308], %f107;
	ld.global.f32 	%f108, [%rd7+312];
	st.shared.f32 	[_ZZ9energyADCPiPfS0_S0_E5s_lut+312], %f108;
	ld.global.f32 	%f109, [%rd7+316];
	st.shared.f32 	[_ZZ9energyADCPiPfS0_S0_E5s_lut+316], %f109;
	ld.global.f32 	%f110, [%rd7+320];
	st.shared.f32 	[_ZZ9energyADCPiPfS0_S0_E5s_lut+320], %f110;
	ld.global.f32 	%f111, [%rd7+324];
	st.shared.f32 	[_ZZ9energyADCPiPfS0_S0_E5s_lut+324], %f111;
	ld.global.f32 	%f112, [%rd7+328];
	st.shared.f32 	[_ZZ9energyADCPiPfS0_S0_E5s_lut+328], %f112;
	ld.global.f32 	%f113, [%rd7+332];
	st.shared.f32 	[_ZZ9energyADCPiPfS0_S0_E5s_lut+332], %f113;
	ld.global.f32 	%f114, [%rd7+336];
	st.shared.f32 	[_ZZ9energyADCPiPfS0_S0_E5s_lut+336], %f114;
	ld.global.f32 	%f115, [%rd7+340];
	st.shared.f32 	[_ZZ9energyADCPiPfS0_S0_E5s_lut+340], %f115;
	ld.global.f32 	%f116, [%rd7+344];
	st.shared.f32 	[_ZZ9energyADCPiPfS0_S0_E5s_lut+344], %f116;
	ld.global.f32 	%f117, [%rd7+348];
	st.shared.f32 	[_ZZ9energyADCPiPfS0_S0_E5s_lut+348], %f117;
	ld.global.f32 	%f118, [%rd7+352];
	st.shared.f32 	[_ZZ9energyADCPiPfS0_S0_E5s_lut+352], %f118;
	ld.global.f32 	%f119, [%rd7+356];
	st.shared.f32 	[_ZZ9energyADCPiPfS0_S0_E5s_lut+356], %f119;
	ld.global.f32 	%f120, [%rd7+360];
	st.shared.f32 	[_ZZ9energyADCPiPfS0_S0_E5s_lut+360], %f120;
	ld.global.f32 	%f121, [%rd7+364];
	st.shared.f32 	[_ZZ9energyADCPiPfS0_S0_E5s_lut+364], %f121;
	ld.global.f32 	%f122, [%rd7+368];
	st.shared.f32 	[_ZZ9energyADCPiPfS0_S0_E5s_lut+368], %f122;
	ld.global.f32 	%f123, [%rd7+372];
	st.shared.f32 	[_ZZ9energyADCPiPfS0_S0_E5s_lut+372], %f123;
	ld.global.f32 	%f124, [%rd7+376];
	st.shared.f32 	[_ZZ9energyADCPiPfS0_S0_E5s_lut+376], %f124;
	ld.global.f32 	%f125, [%rd7+380];
	st.shared.f32 	[_ZZ9energyADCPiPfS0_S0_E5s_lut+380], %f125;
	ld.global.f32 	%f126, [%rd7+384];
	st.shared.f32 	[_ZZ9energyADCPiPfS0_S0_E5s_lut+384], %f126;
	ld.global.f32 	%f127, [%rd7+388];
	st.shared.f32 	[_ZZ9energyADCPiPfS0_S0_E5s_lut+388], %f127;
	ld.global.f32 	%f128, [%rd7+392];
	st.shared.f32 	[_ZZ9energyADCPiPfS0_S0_E5s_lut+392], %f128;
	ld.global.f32 	%f129, [%rd7+396];
	st.shared.f32 	[_ZZ9energyADCPiPfS0_S0_E5s_lut+396], %f129;
	ld.global.f32 	%f130, [%rd7+400];
	st.shared.f32 	[_ZZ9energyADCPiPfS0_S0_E5s_lut+400], %f130;
	ld.global.f32 	%f131, [%rd7+404];
	st.shared.f32 	[_ZZ9energyADCPiPfS0_S0_E5s_lut+404], %f131;
	ld.global.f32 	%f132, [%rd7+408];
	st.shared.f32 	[_ZZ9energyADCPiPfS0_S0_E5s_lut+408], %f132;
	ld.global.f32 	%f133, [%rd7+412];
	st.shared.f32 	[_ZZ9energyADCPiPfS0_S0_E5s_lut+412], %f133;
	ld.global.f32 	%f134, [%rd7+416];
	st.shared.f32 	[_ZZ9energyADCPiPfS0_S0_E5s_lut+416], %f134;
	ld.global.f32 	%f135, [%rd7+420];
	st.shared.f32 	[_ZZ9energyADCPiPfS0_S0_E5s_lut+420], %f135;
	ld.global.f32 	%f136, [%rd7+424];
	st.shared.f32 	[_ZZ9energyADCPiPfS0_S0_E5s_lut+424], %f136;
	ld.global.f32 	%f137, [%rd7+428];
	st.shared.f32 	[_ZZ9energyADCPiPfS0_S0_E5s_lut+428], %f137;
	ld.global.f32 	%f138, [%rd7+432];
	st.shared.f32 	[_ZZ9energyADCPiPfS0_S0_E5s_lut+432], %f138;
	ld.global.f32 	%f139, [%rd7+436];
	st.shared.f32 	[_ZZ9energyADCPiPfS0_S0_E5s_lut+436], %f139;
	ld.global.f32 	%f140, [%rd7+440];
	st.shared.f32 	[_ZZ9energyADCPiPfS0_S0_E5s_lut+440], %f140;
	ld.global.f32 	%f141, [%rd7+444];
	st.shared.f32 	[_ZZ9energyADCPiPfS0_S0_E5s_lut+444], %f141;
	ld.global.f32 	%f142, [%rd7+448];
	st.shared.f32 	[_ZZ9energyADCPiPfS0_S0_E5s_lut+448], %f142;
	ld.global.f32 	%f143, [%rd7+452];
	st.shared.f32 	[_ZZ9energyADCPiPfS0_S0_E5s_lut+452], %f143;
	ld.global.f32 	%f144, [%rd7+456];
	st.shared.f32 	[_ZZ9energyADCPiPfS0_S0_E5s_lut+456], %f144;
	ld.global.f32 	%f145, [%rd7+460];
	st.shared.f32 	[_ZZ9energyADCPiPfS0_S0_E5s_lut+460], %f145;
	ld.global.f32 	%f146, [%rd7+464];
	st.shared.f32 	[_ZZ9energyADCPiPfS0_S0_E5s_lut+464], %f146;
	ld.global.f32 	%f147, [%rd7+468];
	st.shared.f32 	[_ZZ9energyADCPiPfS0_S0_E5s_lut+468], %f147;
	ld.global.f32 	%f148, [%rd7+472];
	st.shared.f32 	[_ZZ9energyADCPiPfS0_S0_E5s_lut+472], %f148;
	ld.global.f32 	%f149, [%rd7+476];
	st.shared.f32 	[_ZZ9energyADCPiPfS0_S0_E5s_lut+476], %f149;
	ld.global.f32 	%f150, [%rd7+480];
	st.shared.f32 	[_ZZ9energyADCPiPfS0_S0_E5s_lut+480], %f150;
	ld.global.f32 	%f151, [%rd7+484];
	st.shared.f32 	[_ZZ9energyADCPiPfS0_S0_E5s_lut+484], %f151;
	ld.global.f32 	%f152, [%rd7+488];
	st.shared.f32 	[_ZZ9energyADCPiPfS0_S0_E5s_lut+488], %f152;
	ld.global.f32 	%f153, [%rd7+492];
	st.shared.f32 	[_ZZ9energyADCPiPfS0_S0_E5s_lut+492], %f153;
	ld.global.f32 	%f154, [%rd7+496];
	st.shared.f32 	[_ZZ9energyADCPiPfS0_S0_E5s_lut+496], %f154;
	ld.global.f32 	%f155, [%rd7+500];
	st.shared.f32 	[_ZZ9energyADCPiPfS0_S0_E5s_lut+500], %f155;
	ld.global.f32 	%f156, [%rd7+504];
	st.shared.f32 	[_ZZ9energyADCPiPfS0_S0_E5s_lut+504], %f156;
	ld.global.f32 	%f157, [%rd7+508];
	st.shared.f32 	[_ZZ9energyADCPiPfS0_S0_E5s_lut+508], %f157;
	ld.global.f32 	%f158, [%rd7+512];
	st.shared.f32 	[_ZZ9energyADCPiPfS0_S0_E5s_lut+512], %f158;
	ld.global.f32 	%f159, [%rd7+516];
	st.shared.f32 	[_ZZ9energyADCPiPfS0_S0_E5s_lut+516], %f159;
	ld.global.f32 	%f160, [%rd7+520];
	st.shared.f32 	[_ZZ9energyADCPiPfS0_S0_E5s_lut+520], %f160;
	ld.global.f32 	%f161, [%rd7+524];
	st.shared.f32 	[_ZZ9energyADCPiPfS0_S0_E5s_lut+524], %f161;
	ld.global.f32 	%f162, [%rd7+528];
	st.shared.f32 	[_ZZ9energyADCPiPfS0_S0_E5s_lut+528], %f162;
	ld.global.f32 	%f163, [%rd7+532];
	st.shared.f32 	[_ZZ9energyADCPiPfS0_S0_E5s_lut+532], %f163;
	ld.global.f32 	%f164, [%rd7+536];
	st.shared.f32 	[_ZZ9energyADCPiPfS0_S0_E5s_lut+536], %f164;
	ld.global.f32 	%f165, [%rd7+540];
	st.shared.f32 	[_ZZ9energyADCPiPfS0_S0_E5s_lut+540], %f165;
	ld.global.f32 	%f166, [%rd7+544];
	st.shared.f32 	[_ZZ9energyADCPiPfS0_S0_E5s_lut+544], %f166;
	ld.global.f32 	%f167, [%rd7+548];
	st.shared.f32 	[_ZZ9energyADCPiPfS0_S0_E5s_lut+548], %f167;
	ld.global.f32 	%f168, [%rd7+552];
	st.shared.f32 	[_ZZ9energyADCPiPfS0_S0_E5s_lut+552], %f168;
	ld.global.f32 	%f169, [%rd7+556];
	st.shared.f32 	[_ZZ9energyADCPiPfS0_S0_E5s_lut+556], %f169;
	ld.global.f32 	%f170, [%rd7+560];
	st.shared.f32 	[_ZZ9energyADCPiPfS0_S0_E5s_lut+560], %f170;
	ld.global.f32 	%f171, [%rd7+564];
	st.shared.f32 	[_ZZ9energyADCPiPfS0_S0_E5s_lut+564], %f171;
	ld.global.f32 	%f172, [%rd7+568];
	st.shared.f32 	[_ZZ9energyADCPiPfS0_S0_E5s_lut+568], %f172;
	ld.global.f32 	%f173, [%rd7+572];
	st.shared.f32 	[_ZZ9energyADCPiPfS0_S0_E5s_lut+572], %f173;
	ld.global.f32 	%f174, [%rd7+576];
	st.shared.f32 	[_ZZ9energyADCPiPfS0_S0_E5s_lut+576], %f174;
	ld.global.f32 	%f175, [%rd7+580];
	st.shared.f32 	[_ZZ9energyADCPiPfS0_S0_E5s_lut+580], %f175;
	ld.global.f32 	%f176, [%rd7+584];
	st.shared.f32 	[_ZZ9energyADCPiPfS0_S0_E5s_lut+584], %f176;
	ld.global.f32 	%f177, [%rd7+588];
	st.shared.f32 	[_ZZ9energyADCPiPfS0_S0_E5s_lut+588], %f177;
	ld.global.f32 	%f178, [%rd7+592];
	st.shared.f32 	[_ZZ9energyADCPiPfS0_S0_E5s_lut+592], %f178;
	ld.global.f32 	%f179, [%rd7+596];
	st.shared.f32 	[_ZZ9energyADCPiPfS0_S0_E5s_lut+596], %f179;
	ld.global.f32 	%f180, [%rd7+600];
	st.shared.f32 	[_ZZ9energyADCPiPfS0_S0_E5s_lut+600], %f180;
	ld.global.f32 	%f181, [%rd7+604];
	st.shared.f32 	[_ZZ9energyADCPiPfS0_S0_E5s_lut+604], %f181;
	ld.global.f32 	%f182, [%rd7+608];
	st.shared.f32 	[_ZZ9energyADCPiPfS0_S0_E5s_lut+608], %f182;
	ld.global.f32 	%f183, [%rd7+612];
	st.shared.f32 	[_ZZ9energyADCPiPfS0_S0_E5s_lut+612], %f183;
	ld.global.f32 	%f184, [%rd7+616];
	st.shared.f32 	[_ZZ9energyADCPiPfS0_S0_E5s_lut+616], %f184;
	ld.global.f32 	%f185, [%rd7+620];
	st.shared.f32 	[_ZZ9energyADCPiPfS0_S0_E5s_lut+620], %f185;
	ld.global.f32 	%f186, [%rd7+624];
	st.shared.f32 	[_ZZ9energyADCPiPfS0_S0_E5s_lut+624], %f186;
	ld.global.f32 	%f187, [%rd7+628];
	st.shared.f32 	[_ZZ9energyADCPiPfS0_S0_E5s_lut+628], %f187;
	ld.global.f32 	%f188, [%rd7+632];
	st.shared.f32 	[_ZZ9energyADCPiPfS0_S0_E5s_lut+632], %f188;
	ld.global.f32 	%f189, [%rd7+636];
	st.shared.f32 	[_ZZ9energyADCPiPfS0_S0_E5s_lut+636], %f189;
	ld.global.f32 	%f190, [%rd7+640];
	st.shared.f32 	[_ZZ9energyADCPiPfS0_S0_E5s_lut+640], %f190;
	ld.global.f32 	%f191, [%rd7+644];
	st.shared.f32 	[_ZZ9energyADCPiPfS0_S0_E5s_lut+644], %f191;
	ld.global.f32 	%f192, [%rd7+648];
	st.shared.f32 	[_ZZ9energyADCPiPfS0_S0_E5s_lut+648], %f192;
	ld.global.f32 	%f193, [%rd7+652];
	st.shared.f32 	[_ZZ9energyADCPiPfS0_S0_E5s_lut+652], %f193;
	ld.global.f32 	%f194, [%rd7+656];
	st.shared.f32 	[_ZZ9energyADCPiPfS0_S0_E5s_lut+656], %f194;
	ld.global.f32 	%f195, [%rd7+660];
	st.shared.f32 	[_ZZ9energyADCPiPfS0_S0_E5s_lut+660], %f195;
	ld.global.f32 	%f196, [%rd7+664];
	st.shared.f32 	[_ZZ9energyADCPiPfS0_S0_E5s_lut+664], %f196;
	ld.global.f32 	%f197, [%rd7+668];
	st.shared.f32 	[_ZZ9energyADCPiPfS0_S0_E5s_lut+668], %f197;
	ld.global.f32 	%f198, [%rd7+672];
	st.shared.f32 	[_ZZ9energyADCPiPfS0_S0_E5s_lut+672], %f198;
	ld.global.f32 	%f199, [%rd7+676];
	st.shared.f32 	[_ZZ9energyADCPiPfS0_S0_E5s_lut+676], %f199;
	ld.global.f32 	%f200, [%rd7+680];
	st.shared.f32 	[_ZZ9energyADCPiPfS0_S0_E5s_lut+680], %f200;
	ld.global.f32 	%f201, [%rd7+684];
	st.shared.f32 	[_ZZ9energyADCPiPfS0_S0_E5s_lut+684], %f201;
	ld.global.f32 	%f202, [%rd7+688];
	st.shared.f32 	[_ZZ9energyADCPiPfS0_S0_E5s_lut+688], %f202;
	ld.global.f32 	%f203, [%rd7+692];
	st.shared.f32 	[_ZZ9energyADCPiPfS0_S0_E5s_lut+692], %f203;
	ld.global.f32 	%f204, [%rd7+696];
	st.shared.f32 	[_ZZ9energyADCPiPfS0_S0_E5s_lut+696], %f204;
	ld.global.f32 	%f205, [%rd7+700];
	st.shared.f32 	[_ZZ9energyADCPiPfS0_S0_E5s_lut+700], %f205;
	ld.global.f32 	%f206, [%rd7+704];
	st.shared.f32 	[_ZZ9energyADCPiPfS0_S0_E5s_lut+704], %f206;
	ld.global.f32 	%f207, [%rd7+708];
	st.shared.f32 	[_ZZ9energyADCPiPfS0_S0_E5s_lut+708], %f207;
	ld.global.f32 	%f208, [%rd7+712];
	st.shared.f32 	[_ZZ9energyADCPiPfS0_S0_E5s_lut+712], %f208;
	ld.global.f32 	%f209, [%rd7+716];
	st.shared.f32 	[_ZZ9energyADCPiPfS0_S0_E5s_lut+716], %f209;
	ld.global.f32 	%f210, [%rd7+720];
	st.shared.f32 	[_ZZ9energyADCPiPfS0_S0_E5s_lut+720], %f210;
	ld.global.f32 	%f211, [%rd7+724];
	st.shared.f32 	[_ZZ9energyADCPiPfS0_S0_E5s_lut+724], %f211;
	ld.global.f32 	%f212, [%rd7+728];
	st.shared.f32 	[_ZZ9energyADCPiPfS0_S0_E5s_lut+728], %f212;
	ld.global.f32 	%f213, [%rd7+732];
	st.shared.f32 	[_ZZ9energyADCPiPfS0_S0_E5s_lut+732], %f213;
	ld.global.f32 	%f214, [%rd7+736];
	st.shared.f32 	[_ZZ9energyADCPiPfS0_S0_E5s_lut+736], %f214;
	ld.global.f32 	%f215, [%rd7+740];
	st.shared.f32 	[_ZZ9energyADCPiPfS0_S0_E5s_lut+740], %f215;
	ld.global.f32 	%f216, [%rd7+744];
	st.shared.f32 	[_ZZ9energyADCPiPfS0_S0_E5s_lut+744], %f216;
	ld.global.f32 	%f217, [%rd7+748];
	st.shared.f32 	[_ZZ9energyADCPiPfS0_S0_E5s_lut+748], %f217;
	ld.global.f32 	%f218, [%rd7+752];
	st.shared.f32 	[_ZZ9energyADCPiPfS0_S0_E5s_lut+752], %f218;
	ld.global.f32 	%f219, [%rd7+756];
	st.shared.f32 	[_ZZ9energyADCPiPfS0_S0_E5s_lut+756], %f219;
	ld.global.f32 	%f220, [%rd7+760];
	st.shared.f32 	[_ZZ9energyADCPiPfS0_S0_E5s_lut+760], %f220;
	ld.global.f32 	%f221, [%rd7+764];
	st.shared.f32 	[_ZZ9energyADCPiPfS0_S0_E5s_lut+764], %f221;
	ld.global.f32 	%f222, [%rd7+768];
	st.shared.f32 	[_ZZ9energyADCPiPfS0_S0_E5s_lut+768], %f222;
	ld.global.f32 	%f223, [%rd7+772];
	st.shared.f32 	[_ZZ9energyADCPiPfS0_S0_E5s_lut+772], %f223;
	ld.global.f32 	%f224, [%rd7+776];
	st.shared.f32 	[_ZZ9energyADCPiPfS0_S0_E5s_lut+776], %f224;
	ld.global.f32 	%f225, [%rd7+780];
	st.shared.f32 	[_ZZ9energyADCPiPfS0_S0_E5s_lut+780], %f225;
	ld.global.f32 	%f226, [%rd7+784];
	st.shared.f32 	[_ZZ9energyADCPiPfS0_S0_E5s_lut+784], %f226;
	ld.global.f32 	%f227, [%rd7+788];
	st.shared.f32 	[_ZZ9energyADCPiPfS0_S0_E5s_lut+788], %f227;
	ld.global.f32 	%f228, [%rd7+792];
	st.shared.f32 	[_ZZ9energyADCPiPfS0_S0_E5s_lut+792], %f228;
	ld.global.f32 	%f229, [%rd7+796];
	st.shared.f32 	[_ZZ9energyADCPiPfS0_S0_E5s_lut+796], %f229;
	ld.global.f32 	%f230, [%rd7+800];
	st.shared.f32 	[_ZZ9energyADCPiPfS0_S0_E5s_lut+800], %f230;
	ld.global.f32 	%f231, [%rd7+804];
	st.shared.f32 	[_ZZ9energyADCPiPfS0_S0_E5s_lut+804], %f231;
	ld.global.f32 	%f232, [%rd7+808];
	st.shared.f32 	[_ZZ9energyADCPiPfS0_S0_E5s_lut+808], %f232;
	ld.global.f32 	%f233, [%rd7+812];
	st.shared.f32 	[_ZZ9energyADCPiPfS0_S0_E5s_lut+812], %f233;
	ld.global.f32 	%f234, [%rd7+816];
	st.shared.f32 	[_ZZ9energyADCPiPfS0_S0_E5s_lut+816], %f234;
	ld.global.f32 	%f235, [%rd7+820];
	st.shared.f32 	[_ZZ9energyADCPiPfS0_S0_E5s_lut+820], %f235;
	ld.global.f32 	%f236, [%rd7+824];
	st.shared.f32 	[_ZZ9energyADCPiPfS0_S0_E5s_lut+824], %f236;
	ld.global.f32 	%f237, [%rd7+828];
	st.shared.f32 	[_ZZ9energyADCPiPfS0_S0_E5s_lut+828], %f237;
	ld.global.f32 	%f238, [%rd7+832];
	st.shared.f32 	[_ZZ9energyADCPiPfS0_S0_E5s_lut+832], %f238;
	ld.global.f32 	%f239, [%rd7+836];
	st.shared.f32 	[_ZZ9energyADCPiPfS0_S0_E5s_lut+836], %f239;
	ld.global.f32 	%f240, [%rd7+840];
	st.shared.f32 	[_ZZ9energyADCPiPfS0_S0_E5s_lut+840], %f240;
	ld.global.f32 	%f241, [%rd7+844];
	st.shared.f32 	[_ZZ9energyADCPiPfS0_S0_E5s_lut+844], %f241;
	ld.global.f32 	%f242, [%rd7+848];
	st.shared.f32 	[_ZZ9energyADCPiPfS0_S0_E5s_lut+848], %f242;
	ld.global.f32 	%f243, [%rd7+852];
	st.shared.f32 	[_ZZ9energyADCPiPfS0_S0_E5s_lut+852], %f243;
	ld.global.f32 	%f244, [%rd7+856];
	st.shared.f32 	[_ZZ9energyADCPiPfS0_S0_E5s_lut+856], %f244;
	ld.global.f32 	%f245, [%rd7+860];
	st.shared.f32 	[_ZZ9energyADCPiPfS0_S0_E5s_lut+860], %f245;
	ld.global.f32 	%f246, [%rd7+864];
	st.shared.f32 	[_ZZ9energyADCPiPfS0_S0_E5s_lut+864], %f246;
	ld.global.f32 	%f247, [%rd7+868];
	st.shared.f32 	[_ZZ9energyADCPiPfS0_S0_E5s_lut+868], %f247;
	ld.global.f32 	%f248, [%rd7+872];
	st.shared.f32 	[_ZZ9energyADCPiPfS0_S0_E5s_lut+872], %f248;
	ld.global.f32 	%f249, [%rd7+876];
	st.shared.f32 	[_ZZ9energyADCPiPfS0_S0_E5s_lut+876], %f249;
	ld.global.f32 	%f250, [%rd7+880];
	st.shared.f32 	[_ZZ9energyADCPiPfS0_S0_E5s_lut+880], %f250;
	ld.global.f32 	%f251, [%rd7+884];
	st.shared.f32 	[_ZZ9energyADCPiPfS0_S0_E5s_lut+884], %f251;
	ld.global.f32 	%f252, [%rd7+888];
	st.shared.f32 	[_ZZ9energyADCPiPfS0_S0_E5s_lut+888], %f252;
	ld.global.f32 	%f253, [%rd7+892];
	st.shared.f32 	[_ZZ9energyADCPiPfS0_S0_E5s_lut+892], %f253;
	ld.global.f32 	%f254, [%rd7+896];
	st.shared.f32 	[_ZZ9energyADCPiPfS0_S0_E5s_lut+896], %f254;
	ld.global.f32 	%f255, [%rd7+900];
	st.shared.f32 	[_ZZ9energyADCPiPfS0_S0_E5s_lut+900], %f255;
	ld.global.f32 	%f256, [%rd7+904];
	st.shared.f32 	[_ZZ9energyADCPiPfS0_S0_E5s_lut+904], %f256;
	ld.global.f32 	%f257, [%rd7+908];
	st.shared.f32 	[_ZZ9energyADCPiPfS0_S0_E5s_lut+908], %f257;
	ld.global.f32 	%f258, [%rd7+912];
	st.shared.f32 	[_ZZ9energyADCPiPfS0_S0_E5s_lut+912], %f258;
	ld.global.f32 	%f259, [%rd7+916];
	st.shared.f32 	[_ZZ9energyADCPiPfS0_S0_E5s_lut+916], %f259;
	ld.global.f32 	%f260, [%rd7+920];
	st.shared.f32 	[_ZZ9energyADCPiPfS0_S0_E5s_lut+920], %f260;
	ld.global.f32 	%f261, [%rd7+924];
	st.shared.f32 	[_ZZ9energyADCPiPfS0_S0_E5s_lut+924], %f261;
	ld.global.f32 	%f262, [%rd7+928];
	st.shared.f32 	[_ZZ9energyADCPiPfS0_S0_E5s_lut+928], %f262;
	ld.global.f32 	%f263, [%rd7+932];
	st.shared.f32 	[_ZZ9energyADCPiPfS0_S0_E5s_lut+932], %f263;
	ld.global.f32 	%f264, [%rd7+936];
	st.shared.f32 	[_ZZ9energyADCPiPfS0_S0_E5s_lut+936], %f264;
	ld.global.f32 	%f265, [%rd7+940];
	st.shared.f32 	[_ZZ9energyADCPiPfS0_S0_E5s_lut+940], %f265;
	ld.global.f32 	%f266, [%rd7+944];
	st.shared.f32 	[_ZZ9energyADCPiPfS0_S0_E5s_lut+944], %f266;
	ld.global.f32 	%f267, [%rd7+948];
	st.shared.f32 	[_ZZ9energyADCPiPfS0_S0_E5s_lut+948], %f267;
	ld.global.f32 	%f268, [%rd7+952];
	st.shared.f32 	[_ZZ9energyADCPiPfS0_S0_E5s_lut+952], %f268;
	ld.global.f32 	%f269, [%rd7+956];
	st.shared.f32 	[_ZZ9energyADCPiPfS0_S0_E5s_lut+956], %f269;
	ld.global.f32 	%f270, [%rd7+960];
	st.shared.f32 	[_ZZ9energyADCPiPfS0_S0_E5s_lut+960], %f270;
	ld.global.f32 	%f271, [%rd7+964];
	st.shared.f32 	[_ZZ9energyADCPiPfS0_S0_E5s_lut+964], %f271;
	ld.global.f32 	%f272, [%rd7+968];
	st.shared.f32 	[_ZZ9energyADCPiPfS0_S0_E5s_lut+968], %f272;
	ld.global.f32 	%f273, [%rd7+972];
	st.shared.f32 	[_ZZ9energyADCPiPfS0_S0_E5s_lut+972], %f273;
	ld.global.f32 	%f274, [%rd7+976];
	st.shared.f32 	[_ZZ9energyADCPiPfS0_S0_E5s_lut+976], %f274;
	ld.global.f32 	%f275, [%rd7+980];
	st.shared.f32 	[_ZZ9energyADCPiPfS0_S0_E5s_lut+980], %f275;
	ld.global.f32 	%f276, [%rd7+984];
	st.shared.f32 	[_ZZ9energyADCPiPfS0_S0_E5s_lut+984], %f276;
	ld.global.f32 	%f277, [%rd7+988];
	st.shared.f32 	[_ZZ9energyADCPiPfS0_S0_E5s_lut+988], %f277;
	ld.global.f32 	%f278, [%rd7+992];
	st.shared.f32 	[_ZZ9energyADCPiPfS0_S0_E5s_lut+992], %f278;
	ld.global.f32 	%f279, [%rd7+996];
	st.shared.f32 	[_ZZ9energyADCPiPfS0_S0_E5s_lut+996], %f279;
	ld.global.f32 	%f280, [%rd7+1000];
	st.shared.f32 	[_ZZ9energyADCPiPfS0_S0_E5s_lut+1000], %f280;
	ld.global.f32 	%f281, [%rd7+1004];
	st.shared.f32 	[_ZZ9energyADCPiPfS0_S0_E5s_lut+1004], %f281;
	ld.global.f32 	%f282, [%rd7+1008];
	st.shared.f32 	[_ZZ9energyADCPiPfS0_S0_E5s_lut+1008], %f282;
	ld.global.f32 	%f283, [%rd7+1012];
	st.shared.f32 	[_ZZ9energyADCPiPfS0_S0_E5s_lut+1012], %f283;
	ld.global.f32 	%f284, [%rd7+1016];
	st.shared.f32 	[_ZZ9energyADCPiPfS0_S0_E5s_lut+1016], %f284;
	ld.global.f32 	%f285, [%rd7+1020];
	st.shared.f32 	[_ZZ9energyADCPiPfS0_S0_E5s_lut+1020], %f285;
	mov.b32 	%r104, 0;
	mov.u32 	%r15, _ZZ9energyADCPiPfS0_S0_E8s_weight;
$L__BB1_1:
	mul.wide.u32 	%rd9, %r104, 4;
	add.s64 	%rd10, %rd1, %rd9;
	ld.global.f32 	%f286, [%rd10];
	shl.b32 	%r14, %r104, 2;
	add.s32 	%r16, %r15, %r14;
	st.shared.f32 	[%r16], %f286;
	ld.global.f32 	%f287, [%rd10+4];
	st.shared.f32 	[%r16+4], %f287;
	ld.global.f32 	%f288, [%rd10+8];
	st.shared.f32 	[%r16+8], %f288;
	ld.global.f32 	%f289, [%rd10+12];
	st.shared.f32 	[%r16+12], %f289;
	ld.global.f32 	%f290, [%rd10+16];
	st.shared.f32 	[%r16+16], %f290;
	ld.global.f32 	%f291, [%rd10+20];
	st.shared.f32 	[%r16+20], %f291;
	ld.global.f32 	%f292, [%rd10+24];
	st.shared.f32 	[%r16+24], %f292;
	ld.global.f32 	%f293, [%rd10+28];
	st.shared.f32 	[%r16+28], %f293;
	ld.global.f32 	%f294, [%rd10+32];
	st.shared.f32 	[%r16+32], %f294;
	ld.global.f32 	%f295, [%rd10+36];
	st.shared.f32 	[%r16+36], %f295;
	ld.global.f32 	%f296, [%rd10+40];
	st.shared.f32 	[%r16+40], %f296;
	ld.global.f32 	%f297, [%rd10+44];
	st.shared.f32 	[%r16+44], %f297;
	ld.global.f32 	%f298, [%rd10+48];
	st.shared.f32 	[%r16+48], %f298;
	ld.global.f32 	%f299, [%rd10+52];
	st.shared.f32 	[%r16+52], %f299;
	ld.global.f32 	%f300, [%rd10+56];
	st.shared.f32 	[%r16+56], %f300;
	ld.global.f32 	%f301, [%rd10+60];
	st.shared.f32 	[%r16+60], %f301;
	ld.global.f32 	%f302, [%rd10+64];
	st.shared.f32 	[%r16+64], %f302;
	ld.global.f32 	%f303, [%rd10+68];
	st.shared.f32 	[%r16+68], %f303;
	ld.global.f32 	%f304, [%rd10+72];
	st.shared.f32 	[%r16+72], %f304;
	ld.global.f32 	%f305, [%rd10+76];
	st.shared.f32 	[%r16+76], %f305;
	ld.global.f32 	%f306, [%rd10+80];
	st.shared.f32 	[%r16+80], %f306;
	ld.global.f32 	%f307, [%rd10+84];
	st.shared.f32 	[%r16+84], %f307;
	ld.global.f32 	%f308, [%rd10+88];
	st.shared.f32 	[%r16+88], %f308;
	ld.global.f32 	%f309, [%rd10+92];
	st.shared.f32 	[%r16+92], %f309;
	ld.global.f32 	%f310, [%rd10+96];
	st.shared.f32 	[%r16+96], %f310;
	ld.global.f32 	%f311, [%rd10+100];
	st.shared.f32 	[%r16+100], %f311;
	ld.global.f32 	%f312, [%rd10+104];
	st.shared.f32 	[%r16+104], %f312;
	ld.global.f32 	%f313, [%rd10+108];
	st.shared.f32 	[%r16+108], %f313;
	ld.global.f32 	%f314, [%rd10+112];
	st.shared.f32 	[%r16+112], %f314;
	ld.global.f32 	%f315, [%rd10+116];
	st.shared.f32 	[%r16+116], %f315;
	ld.global.f32 	%f316, [%rd10+120];
	st.shared.f32 	[%r16+120], %f316;
	ld.global.f32 	%f317, [%rd10+124];
	st.shared.f32 	[%r16+124], %f317;
	add.s32 	%r104, %r104, 32;
	setp.ne.s32 	%p1, %r104, 6912;
	@%p1 bra 	$L__BB1_1;
	mov.u32 	%r3, %tid.x;
	mov.u32 	%r4, %tid.y;
	mov.u32 	%r5, %tid.z;
	mov.u32 	%r17, %ctaid.y;
	shl.b32 	%r18, %r17, 2;
	add.s32 	%r6, %r18, %r4;
	mov.u32 	%r19, %ctaid.x;
	shl.b32 	%r20, %r19, 2;
	add.s32 	%r7, %r20, %r3;
	add.s32 	%r21, %r6, -1;
	add.s32 	%r22, %r7, -1;
	or.b32  	%r23, %r21, %r22;
	setp.lt.u32 	%p2, %r23, 256;
	mov.u32 	%r24, _ZZ9energyADCPiPfS0_S0_E7s_input;
	mad.lo.s32 	%r25, %r4, 576, %r24;
	mad.lo.s32 	%r8, %r3, 96, %r25;
	@%p2 bra 	$L__BB1_4;
	mov.b32 	%r26, 0;
	st.shared.u32 	[%r8], %r26;
	st.shared.u32 	[%r8+4], %r26;
	st.shared.u32 	[%r8+8], %r26;
	st.shared.u32 	[%r8+12], %r26;
	st.shared.u32 	[%r8+16], %r26;
	st.shared.u32 	[%r8+20], %r26;
	st.shared.u32 	[%r8+24], %r26;
	st.shared.u32 	[%r8+28], %r26;
	st.shared.u32 	[%r8+32], %r26;
	st.shared.u32 	[%r8+36], %r26;
	st.shared.u32 	[%r8+40], %r26;
	st.shared.u32 	[%r8+44], %r26;
	st.shared.u32 	[%r8+48], %r26;
	st.shared.u32 	[%r8+52], %r26;
	st.shared.u32 	[%r8+56], %r26;
	st.shared.u32 	[%r8+60], %r26;
	st.shared.u32 	[%r8+64], %r26;
	st.shared.u32 	[%r8+68], %r26;
	st.shared.u32 	[%r8+72], %r26;
	st.shared.u32 	[%r8+76], %r26;
	st.shared.u32 	[%r8+80], %r26;
	st.shared.u32 	[%r8+84], %r26;
	st.shared.u32 	[%r8+88], %r26;
	st.shared.u32 	[%r8+92], %r26;
	bra.uni 	$L__BB1_5;
$L__BB1_4:
	mul.lo.s32 	%r27, %r6, 6144;
	mad.lo.s32 	%r28, %r7, 24, %r27;
	add.s32 	%r29, %r28, -6168;
	cvta.to.global.u64 	%rd11, %rd3;
	mul.wide.s32 	%rd12, %r29, 4;
	add.s64 	%rd13, %rd11, %rd12;
	ld.global.u32 	%r30, [%rd13];
	st.shared.u32 	[%r8], %r30;
	ld.global.u32 	%r31, [%rd13+4];
	st.shared.u32 	[%r8+4], %r31;
	ld.global.u32 	%r32, [%rd13+8];
	st.shared.u32 	[%r8+8], %r32;
	ld.global.u32 	%r33, [%rd13+12];
	st.shared.u32 	[%r8+12], %r33;
	ld.global.u32 	%r34, [%rd13+16];
	st.shared.u32 	[%r8+16], %r34;
	ld.global.u32 	%r35, [%rd13+20];
	st.shared.u32 	[%r8+20], %r35;
	ld.global.u32 	%r36, [%rd13+24];
	st.shared.u32 	[%r8+24], %r36;
	ld.global.u32 	%r37, [%rd13+28];
	st.shared.u32 	[%r8+28], %r37;
	ld.global.u32 	%r38, [%rd13+32];
	st.shared.u32 	[%r8+32], %r38;
	ld.global.u32 	%r39, [%rd13+36];
	st.shared.u32 	[%r8+36], %r39;
	ld.global.u32 	%r40, [%rd13+40];
	st.shared.u32 	[%r8+40], %r40;
	ld.global.u32 	%r41, [%rd13+44];
	st.shared.u32 	[%r8+44], %r41;
	ld.global.u32 	%r42, [%rd13+48];
	st.shared.u32 	[%r8+48], %r42;
	ld.global.u32 	%r43, [%rd13+52];
	st.shared.u32 	[%r8+52], %r43;
	ld.global.u32 	%r44, [%rd13+56];
	st.shared.u32 	[%r8+56], %r44;
	ld.global.u32 	%r45, [%rd13+60];
	st.shared.u32 	[%r8+60], %r45;
	ld.global.u32 	%r46, [%rd13+64];
	st.shared.u32 	[%r8+64], %r46;
	ld.global.u32 	%r47, [%rd13+68];
	st.shared.u32 	[%r8+68], %r47;
	ld.global.u32 	%r48, [%rd13+72];
	st.shared.u32 	[%r8+72], %r48;
	ld.global.u32 	%r49, [%rd13+76];
	st.shared.u32 	[%r8+76], %r49;
	ld.global.u32 	%r50, [%rd13+80];
	st.shared.u32 	[%r8+80], %r50;
	ld.global.u32 	%r51, [%rd13+84];
	st.shared.u32 	[%r8+84], %r51;
	ld.global.u32 	%r52, [%rd13+88];
	st.shared.u32 	[%r8+88], %r52;
	ld.global.u32 	%r53, [%rd13+92];
	st.shared.u32 	[%r8+92], %r53;
$L__BB1_5:
	bar.sync 	0;
	or.b32  	%r54, %r3, %r4;
	and.b32  	%r55, %r54, 1020;
	setp.ne.s32 	%p3, %r55, 0;
	setp.gt.u32 	%p4, %r5, 7;
	or.pred  	%p5, %p4, %p3;
	@%p5 bra 	$L__BB1_12;
	shl.b32 	%r57, %r5, 2;
	add.s32 	%r58, %r8, %r57;
	ld.shared.u32 	%r59, [%r58];
	cvt.rn.f32.s32 	%f1, %r59;
	ld.shared.u32 	%r60, [%r58+4];
	cvt.rn.f32.s32 	%f2, %r60;
	ld.shared.u32 	%r61, [%r58+8];
	cvt.rn.f32.s32 	%f3, %r61;
	ld.shared.u32 	%r62, [%r58+96];
	cvt.rn.f32.s32 	%f4, %r62;
	ld.shared.u32 	%r63, [%r58+100];
	cvt.rn.f32.s32 	%f5, %r63;
	ld.shared.u32 	%r64, [%r58+104];
	cvt.rn.f32.s32 	%f6, %r64;
	ld.shared.u32 	%r65, [%r58+192];
	cvt.rn.f32.s32 	%f7, %r65;
	ld.shared.u32 	%r66, [%r58+196];
	cvt.rn.f32.s32 	%f8, %r66;
	ld.shared.u32 	%r67, [%r58+200];
	cvt.rn.f32.s32 	%f9, %r67;
	ld.shared.u32 	%r68, [%r58+576];
	cvt.rn.f32.s32 	%f10, %r68;
	ld.shared.u32 	%r69, [%r58+580];
	cvt.rn.f32.s32 	%f11, %r69;
	ld.shared.u32 	%r70, [%r58+584];
	cvt.rn.f32.s32 	%f12, %r70;
	ld.shared.u32 	%r71, [%r58+672];
	cvt.rn.f32.s32 	%f13, %r71;
	ld.shared.u32 	%r72, [%r58+676];
	cvt.rn.f32.s32 	%f14, %r72;
	ld.shared.u32 	%r73, [%r58+680];
	cvt.rn.f32.s32 	%f15, %r73;
	ld.shared.u32 	%r74, [%r58+768];
	cvt.rn.f32.s32 	%f16, %r74;
	ld.shared.u32 	%r75, [%r58+772];
	cvt.rn.f32.s32 	%f17, %r75;
	ld.shared.u32 	%r76, [%r58+776];
	cvt.rn.f32.s32 	%f18, %r76;
	ld.shared.u32 	%r77, [%r58+1152];
	cvt.rn.f32.s32 	%f19, %r77;
	ld.shared.u32 	%r78, [%r58+1156];
	cvt.rn.f32.s32 	%f20, %r78;
	ld.shared.u32 	%r79, [%r58+1160];
	cvt.rn.f32.s32 	%f21, %r79;
	ld.shared.u32 	%r80, [%r58+1248];
	cvt.rn.f32.s32 	%f22, %r80;
	ld.shared.u32 	%r81, [%r58+1252];
	cvt.rn.f32.s32 	%f23, %r81;
	ld.shared.u32 	%r82, [%r58+1256];
	cvt.rn.f32.s32 	%f24, %r82;
	ld.shared.u32 	%r83, [%r58+1344];
	cvt.rn.f32.s32 	%f25, %r83;
	ld.shared.u32 	%r84, [%r58+1348];
	cvt.rn.f32.s32 	%f26, %r84;
	ld.shared.u32 	%r85, [%r58+1352];
	cvt.rn.f32.s32 	%f27, %r85;
	mov.b32 	%r105, 0;
$L__BB1_7:
	mov.f32 	%f462, 0f00000000;
	mov.b32 	%r106, 13824;
$L__BB1_8:
	mov.u32 	%r87, _ZZ9energyADCPiPfS0_S0_E8s_weight;
	mad.lo.s32 	%r88, %r105, 432, %r87;
	add.s32 	%r89, %r88, %r106;
	ld.shared.f32 	%f319, [%r89+-13824];
	fma.rn.f32 	%f320, %f319, %f1, 0f00000000;
	ld.shared.f32 	%f321, [%r89];
	fma.rn.f32 	%f322, %f321, %f1, 0f00000000;
	ld.shared.f32 	%f323, [%r89+-13820];
	fma.rn.f32 	%f324, %f323, %f2, %f320;
	ld.shared.f32 	%f325, [%r89+4];
	fma.rn.f32 	%f326, %f325, %f2, %f322;
	ld.shared.f32 	%f327, [%r89+-13816];
	fma.rn.f32 	%f328, %f327, %f3, %f324;
	ld.shared.f32 	%f329, [%r89+8];
	fma.rn.f32 	%f330, %f329, %f3, %f326;
	ld.shared.f32 	%f331, [%r89+-13812];
	fma.rn.f32 	%f332, %f331, %f4, %f328;
	ld.shared.f32 	%f333, [%r89+12];
	fma.rn.f32 	%f334, %f333, %f4, %f330;
	ld.shared.f32 	%f335, [%r89+-13808];
	fma.rn.f32 	%f336, %f335, %f5, %f332;
	ld.shared.f32 	%f337, [%r89+16];
	fma.rn.f32 	%f338, %f337, %f5, %f334;
	ld.shared.f32 	%f339, [%r89+-13804];
	fma.rn.f32 	%f340, %f339, %f6, %f336;
	ld.shared.f32 	%f341, [%r89+20];
	fma.rn.f32 	%f342, %f341, %f6, %f338;
	ld.shared.f32 	%f343, [%r89+-13800];
	fma.rn.f32 	%f344, %f343, %f7, %f340;
	ld.shared.f32 	%f345, [%r89+24];
	fma.rn.f32 	%f346, %f345, %f7, %f342;
	ld.shared.f32 	%f347, [%r89+-13796];
	fma.rn.f32 	%f348, %f347, %f8, %f344;
	ld.shared.f32 	%f349, [%r89+28];
	fma.rn.f32 	%f350, %f349, %f8, %f346;
	ld.shared.f32 	%f351, [%r89+-13792];
	fma.rn.f32 	%f352, %f351, %f9, %f348;
	ld.shared.f32 	%f353, [%r89+32];
	fma.rn.f32 	%f354, %f353, %f9, %f350;
	ld.shared.f32 	%f355, [%r89+-13788];
	fma.rn.f32 	%f356, %f355, %f10, %f352;
	ld.shared.f32 	%f357, [%r89+36];
	fma.rn.f32 	%f358, %f357, %f10, %f354;
	ld.shared.f32 	%f359, [%r89+-13784];
	fma.rn.f32 	%f360, %f359, %f11, %f356;
	ld.shared.f32 	%f361, [%r89+40];
	fma.rn.f32 	%f362, %f361, %f11, %f358;
	ld.shared.f32 	%f363, [%r89+-13780];
	fma.rn.f32 	%f364, %f363, %f12, %f360;
	ld.shared.f32 	%f365, [%r89+44];
	fma.rn.f32 	%f366, %f365, %f12, %f362;
	ld.shared.f32 	%f367, [%r89+-13776];
	fma.rn.f32 	%f368, %f367, %f13, %f364;
	ld.shared.f32 	%f369, [%r89+48];
	fma.rn.f32 	%f370, %f369, %f13, %f366;
	ld.shared.f32 	%f371, [%r89+-13772];
	fma.rn.f32 	%f372, %f371, %f14, %f368;
	ld.shared.f32 	%f373, [%r89+52];
	fma.rn.f32 	%f374, %f373, %f14, %f370;
	ld.shared.f32 	%f375, [%r89+-13768];
	fma.rn.f32 	%f376, %f375, %f15, %f372;
	ld.shared.f32 	%f377, [%r89+56];
	fma.rn.f32 	%f378, %f377, %f15, %f374;
	ld.shared.f32 	%f379, [%r89+-13764];
	fma.rn.f32 	%f380, %f379, %f16, %f376;
	ld.shared.f32 	%f381, [%r89+60];
	fma.rn.f32 	%f382, %f381, %f16, %f378;
	ld.shared.f32 	%f383, [%r89+-13760];
	fma.rn.f32 	%f384, %f383, %f17, %f380;
	ld.shared.f32 	%f385, [%r89+64];
	fma.rn.f32 	%f386, %f385, %f17, %f382;
	ld.shared.f32 	%f387, [%r89+-13756];
	fma.rn.f32 	%f388, %f387, %f18, %f384;
	ld.shared.f32 	%f389, [%r89+68];
	fma.rn.f32 	%f390, %f389, %f18, %f386;
	ld.shared.f32 	%f391, [%r89+-13752];
	fma.rn.f32 	%f392, %f391, %f19, %f388;
	ld.shared.f32 	%f393, [%r89+72];
	fma.rn.f32 	%f394, %f393, %f19, %f390;
	ld.shared.f32 	%f395, [%r89+-13748];
	fma.rn.f32 	%f396, %f395, %f20, %f392;
	ld.shared.f32 	%f397, [%r89+76];
	fma.rn.f32 	%f398, %f397, %f20, %f394;
	ld.shared.f32 	%f399, [%r89+-13744];
	fma.rn.f32 	%f400, %f399, %f21, %f396;
	ld.shared.f32 	%f401, [%r89+80];
	fma.rn.f32 	%f402, %f401, %f21, %f398;
	ld.shared.f32 	%f403, [%r89+-13740];
	fma.rn.f32 	%f404, %f403, %f22, %f400;
	ld.shared.f32 	%f405, [%r89+84];
	fma.rn.f32 	%f406, %f405, %f22, %f402;
	ld.shared.f32 	%f407, [%r89+-13736];
	fma.rn.f32 	%f408, %f407, %f23, %f404;
	ld.shared.f32 	%f409, [%r89+88];
	fma.rn.f32 	%f410, %f409, %f23, %f406;
	ld.shared.f32 	%f411, [%r89+-13732];
	fma.rn.f32 	%f412, %f411, %f24, %f408;
	ld.shared.f32 	%f413, [%r89+92];
	fma.rn.f32 	%f414, %f413, %f24, %f410;
	ld.shared.f32 	%f415, [%r89+-13728];
	fma.rn.f32 	%f416, %f415, %f25, %f412;
	ld.shared.f32 	%f417, [%r89+96];
	fma.rn.f32 	%f418, %f417, %f25, %f414;
	ld.shared.f32 	%f419, [%r89+-13724];
	fma.rn.f32 	%f420, %f419, %f26, %f416;
	ld.shared.f32 	%f421, [%r89+100];
	fma.rn.f32 	%f422, %f421, %f26, %f418;
	ld.shared.f32 	%f423, [%r89+-13720];
	fma.rn.f32 	%f424, %f423, %f27, %f420;
	ld.shared.f32 	%f425, [%r89+104];
	fma.rn.f32 	%f426, %f425, %f27, %f422;
	setp.gt.f32 	%p6, %f424, 0f437F0000;
	cvt.rzi.s32.f32 	%r90, %f424;
	selp.b32 	%r91, 255, %r90, %p6;
	setp.gt.f32 	%p7, %f426, 0f437F0000;
	cvt.rzi.s32.f32 	%r92, %f426;
	selp.b32 	%r93, 255, %r92, %p7;
	shl.b32 	%r94, %r91, 2;
	mov.u32 	%r95, _ZZ9energyADCPiPfS0_S0_E5s_lut;
	add.s32 	%r96, %r95, %r94;
	ld.shared.f32 	%f427, [%r96];
	shl.b32 	%r97, %r93, 2;
	add.s32 	%r98, %r95, %r97;
	ld.shared.f32 	%f428, [%r98];
	add.f32 	%f429, %f427, %f428;
	add.f32 	%f462, %f462, %f429;
	add.s32 	%r106, %r106, 108;
	setp.ne.s32 	%p8, %r106, 14256;
	@%p8 bra 	$L__BB1_8;
	mul.wide.u32 	%rd14, %r105, 4;
	add.s64 	%rd15, %rd2, %rd14;
	st.local.f32 	[%rd15], %f462;
	add.s32 	%r105, %r105, 1;
	setp.ne.s32 	%p9, %r105, 32;
	@%p9 bra 	$L__BB1_7;
	setp.gt.u32 	%p10, %r6, 255;
	setp.gt.s32 	%p11, %r7, 255;
	or.pred  	%p12, %p10, %p11;
	@%p12 bra 	$L__BB1_12;
	ld.param.u64 	%rd19, [_Z9energyADCPiPfS0_S0__param_3];
	shl.b32 	%r99, %r6, 16;
	shl.b32 	%r100, %r7, 8;
	shl.b32 	%r101, %r5, 5;
	add.s32 	%r102, %r100, %r101;
	add.s32 	%r103, %r99, %r102;
	ld.local.v4.f32 	{%f430, %f431, %f432, %f433}, [%rd2];
	cvta.to.global.u64 	%rd16, %rd19;
	mul.wide.s32 	%rd17, %r103, 4;
	add.s64 	%rd18, %rd16, %rd17;
	st.global.f32 	[%rd18], %f430;
	st.global.f32 	[%rd18+4], %f431;
	st.global.f32 	[%rd18+8], %f432;
	st.global.f32 	[%rd18+12], %f433;
	ld.local.v4.f32 	{%f434, %f435, %f436, %f437}, [%rd2+16];
	st.global.f32 	[%rd18+16], %f434;
	st.global.f32 	[%rd18+20], %f435;
	st.global.f32 	[%rd18+24], %f436;
	st.global.f32 	[%rd18+28], %f437;
	ld.local.v4.f32 	{%f438, %f439, %f440, %f441}, [%rd2+32];
	st.global.f32 	[%rd18+32], %f438;
	st.global.f32 	[%rd18+36], %f439;
	st.global.f32 	[%rd18+40], %f440;
	st.global.f32 	[%rd18+44], %f441;
	ld.local.v4.f32 	{%f442, %f443, %f444, %f445}, [%rd2+48];
	st.global.f32 	[%rd18+48], %f442;
	st.global.f32 	[%rd18+52], %f443;
	st.global.f32 	[%rd18+56], %f444;
	st.global.f32 	[%rd18+60], %f445;
	ld.local.v4.f32 	{%f446, %f447, %f448, %f449}, [%rd2+64];
	st.global.f32 	[%rd18+64], %f446;
	st.global.f32 	[%rd18+68], %f447;
	st.global.f32 	[%rd18+72], %f448;
	st.global.f32 	[%rd18+76], %f449;
	ld.local.v4.f32 	{%f450, %f451, %f452, %f453}, [%rd2+80];
	st.global.f32 	[%rd18+80], %f450;
	st.global.f32 	[%rd18+84], %f451;
	st.global.f32 	[%rd18+88], %f452;
	st.global.f32 	[%rd18+92], %f453;
	ld.local.v4.f32 	{%f454, %f455, %f456, %f457}, [%rd2+96];
	st.global.f32 	[%rd18+96], %f454;
	st.global.f32 	[%rd18+100], %f455;
	st.global.f32 	[%rd18+104], %f456;
	st.global.f32 	[%rd18+108], %f457;
	ld.local.v4.f32 	{%f458, %f459, %f460, %f461}, [%rd2+112];
	st.global.f32 	[%rd18+112], %f458;
	st.global.f32 	[%rd18+116], %f459;
	st.global.f32 	[%rd18+120], %f460;
	st.global.f32 	[%rd18+124], %f461;
$L__BB1_12:
	ret;

}


// ===== COMPILED SASS (sm_100) =====

	.target	sm_100

	.elftype	@"ET_EXEC"


//--------------------- .note.nv.tkinfo           --------------------------
	.section	.note.nv.tkinfo,"",@"SHT_NOTE"
	.sectionflags	@"SHF_NOTE_NV_TKINFO"
	.tkinfo
        /*0018*/ 	.word	0x00000002
        /*0030*/ 	.string	""
        /*0030*/ 	.string	"ptxas"
        /*0030*/ 	.string	"Cuda compilation tools, release 13.0, V13.0.88"
        /*0030*/ 	.string	"Build cuda_13.0.r13.0/compiler.36424714_0"
        /*0030*/ 	.string	"-arch sm_100 -m 64 "



//--------------------- .note.nv.cuinfo           --------------------------
	.section	.note.nv.cuinfo,"",@"SHT_NOTE"
	.sectionflags	@"SHF_NOTE_NV_CUINFO"
        /*0018*/ 	.short	0x0002
        /*001a*/ 	.short	0x0064
        /*001c*/ 	.short	0x0082
	.zero		2


//--------------------- .nv.info                  --------------------------
	.section	.nv.info,"",@"SHT_CUDA_INFO"
	.align	4


	//----- nvinfo : EIATTR_REGCOUNT
	.align		4
        /*0000*/ 	.byte	0x04, 0x2f
        /*0002*/ 	.short	(.L_1 - .L_0)
	.align		4
.L_0:
        /*0004*/ 	.word	index@(_Z10powerArrayPiPfS0_)
        /*0008*/ 	.word	0x00000020


	//----- nvinfo : EIATTR_FRAME_SIZE
	.align		4
.L_1:
        /*000c*/ 	.byte	0x04, 0x11
        /*000e*/ 	.short	(.L_3 - .L_2)
	.align		4
.L_2:
        /*0010*/ 	.word	index@(_Z10powerArrayPiPfS0_)
        /*0014*/ 	.word	0x00000000


	//----- nvinfo : EIATTR_REGCOUNT
	.align		4
.L_3:
        /*0018*/ 	.byte	0x04, 0x2f
        /*001a*/ 	.short	(.L_5 - .L_4)
	.align		4
.L_4:
        /*001c*/ 	.word	index@(_Z9energyADCPiPfS0_S0_)
        /*0020*/ 	.word	0x00000028


	//----- nvinfo : EIATTR_FRAME_SIZE
	.align		4
.L_5:
        /*0024*/ 	.byte	0x04, 0x11
        /*0026*/ 	.short	(.L_7 - .L_6)
	.align		4
.L_6:
        /*0028*/ 	.word	index@(_Z9energyADCPiPfS0_S0_)
        /*002c*/ 	.word	0x00000080


	//----- nvinfo : EIATTR_MIN_STACK_SIZE
	.align		4
.L_7:
        /*0030*/ 	.byte	0x04, 0x12
        /*0032*/ 	.short	(.L_9 - .L_8)
	.align		4
.L_8:
        /*0034*/ 	.word	index@(_Z9energyADCPiPfS0_S0_)
        /*0038*/ 	.word	0x00000080


	//----- nvinfo : EIATTR_MIN_STACK_SIZE
	.align		4
.L_9:
        /*003c*/ 	.byte	0x04, 0x12
        /*003e*/ 	.short	(.L_11 - .L_10)
	.align		4
.L_10:
        /*0040*/ 	.word	index@(_Z10powerArrayPiPfS0_)
        /*0044*/ 	.word	0x00000000
.L_11:


//--------------------- .nv.compat                --------------------------
	.section	.nv.compat,"",@"SHT_CUDA_COMPAT_INFO"
	.align	4
        /*0000*/ 	.byte	0x02, 0x09, 0x00, 0x00, 0x02, 0x02, 0x01, 0x00, 0x02, 0x05, 0x05, 0x00, 0x03, 0x07, 0x01, 0x01
        /*0010*/ 	.byte	0x02, 0x03, 0x00, 0x00, 0x02, 0x06, 0x01, 0x00, 0x04, 0x0b, 0x08, 0x00, 0x01, 0x00, 0x00, 0x00
        /*0020*/ 	.byte	0x00, 0x00, 0x00, 0x00


//--------------------- .nv.info._Z9energyADCPiPfS0_S0_ --------------------------
	.section	.nv.info._Z9energyADCPiPfS0_S0_,"",@"SHT_CUDA_INFO"
	.sectionflags	@""
	.align	4


	//----- nvinfo : EIATTR_CUDA_API_VERSION
	.align		4
        /*0000*/ 	.byte	0x04, 0x37
        /*0002*/ 	.short	(.L_13 - .L_12)
.L_12:
        /*0004*/ 	.word	0x00000082


	//----- nvinfo : EIATTR_KPARAM_INFO
	.align		4
.L_13:
        /*0008*/ 	.byte	0x04, 0x17
        /*000a*/ 	.short	(.L_15 - .L_14)
.L_14:
        /*000c*/ 	.word	0x00000000
        /*0010*/ 	.short	0x0003
        /*0012*/ 	.short	0x0018
        /*0014*/ 	.byte	0x00, 0xf5, 0x21, 0x00


	//----- nvinfo : EIATTR_KPARAM_INFO
	.align		4
.L_15:
        /*0018*/ 	.byte	0x04, 0x17
        /*001a*/ 	.short	(.L_17 - .L_16)
.L_16:
        /*001c*/ 	.word	0x00000000
        /*0020*/ 	.short	0x0002
        /*0022*/ 	.short	0x0010
        /*0024*/ 	.byte	0x00, 0xf5, 0x21, 0x00


	//----- nvinfo : EIATTR_KPARAM_INFO
	.align		4
.L_17:
        /*0028*/ 	.byte	0x04, 0x17
        /*002a*/ 	.short	(.L_19 - .L_18)
.L_18:
        /*002c*/ 	.word	0x00000000
        /*0030*/ 	.short	0x0001
        /*0032*/ 	.short	0x0008
        /*0034*/ 	.byte	0x00, 0xf5, 0x21, 0x00


	//----- nvinfo : EIATTR_KPARAM_INFO
	.align		4
.L_19:
        /*0038*/ 	.byte	0x04, 0x17
        /*003a*/ 	.short	(.L_21 - .L_20)
.L_20:
        /*003c*/ 	.word	0x00000000
        /*0040*/ 	.short	0x0000
        /*0042*/ 	.short	0x0000
        /*0044*/ 	.byte	0x00, 0xf5, 0x21, 0x00


	//----- nvinfo : EIATTR_SPARSE_MMA_MASK
	.align		4
.L_21:
        /*0048*/ 	.byte	0x03, 0x50
        /*004a*/ 	.short	0x0000


	//----- nvinfo : EIATTR_MAXREG_COUNT
	.align		4
        /*004c*/ 	.byte	0x03, 0x1b
        /*004e*/ 	.short	0x00ff


	//----- nvinfo : EIATTR_NUM_BARRIERS
	.align		4
        /*0050*/ 	.byte	0x02, 0x4c
        /*0052*/ 	.byte	0x01
	.zero		1


	//----- nvinfo : EIATTR_MERCURY_ISA_VERSION
	.align		4
        /*0054*/ 	.byte	0x03, 0x5f
        /*0056*/ 	.short	0x0101


	//----- nvinfo : EIATTR_VRC_CTA_INIT_COUNT
	.align		4
        /*0058*/ 	.byte	0x02, 0x4a
	.zero		1
	.zero		1


	//----- nvinfo : EIATTR_EXIT_INSTR_OFFSETS
	.align		4
        /*005c*/ 	.byte	0x04, 0x1c
        /*005e*/ 	.short	(.L_23 - .L_22)


	//   ....[0]....
.L_22:
        /*0060*/ 	.word	0x00001b70


	//   ....[1]....
        /*0064*/ 	.word	0x000027a0


	//   ....[2]....
        /*0068*/ 	.word	0x00002a90


	//----- nvinfo : EIATTR_CRS_STACK_SIZE
	.align		4
.L_23:
        /*006c*/ 	.byte	0x04, 0x1e
        /*006e*/ 	.short	(.L_25 - .L_24)
.L_24:
        /*0070*/ 	.word	0x00000000


	//----- nvinfo : EIATTR_CBANK_PARAM_SIZE
	.align		4
.L_25:
        /*0074*/ 	.byte	0x03, 0x19
        /*0076*/ 	.short	0x0020


	//----- nvinfo : EIATTR_PARAM_CBANK
	.align		4
        /*0078*/ 	.byte	0x04, 0x0a
        /*007a*/ 	.short	(.L_27 - .L_26)
	.align		4
.L_26:
        /*007c*/ 	.word	index@(.nv.constant0._Z9energyADCPiPfS0_S0_)
        /*0080*/ 	.short	0x0380
        /*0082*/ 	.short	0x0020


	//----- nvinfo : EIATTR_SW_WAR
	.align		4
.L_27:
        /*0084*/ 	.byte	0x04, 0x36
        /*0086*/ 	.short	(.L_29 - .L_28)
.L_28:
        /*0088*/ 	.word	0x00000008
.L_29:


//--------------------- .nv.info._Z10powerArrayPiPfS0_ --------------------------
	.section	.nv.info._Z10powerArrayPiPfS0_,"",@"SHT_CUDA_INFO"
	.sectionflags	@""
	.align	4


	//----- nvinfo : EIATTR_CUDA_API_VERSION
	.align		4
        /*0000*/ 	.byte	0x04, 0x37
        /*0002*/ 	.short	(.L_31 - .L_30)
.L_30:
        /*0004*/ 	.word	0x00000082


	//----- nvinfo : EIATTR_KPARAM_INFO
	.align		4
.L_31:
        /*0008*/ 	.byte	0x04, 0x17
        /*000a*/ 	.short	(.L_33 - .L_32)
.L_32:
        /*000c*/ 	.word	0x00000000
        /*0010*/ 	.short	0x0002
        /*0012*/ 	.short	0x0010
        /*0014*/ 	.byte	0x00, 0xf5, 0x21, 0x00


	//----- nvinfo : EIATTR_KPARAM_INFO
	.align		4
.L_33:
        /*0018*/ 	.byte	0x04, 0x17
        /*001a*/ 	.short	(.L_35 - .L_34)
.L_34:
        /*001c*/ 	.word	0x00000000
        /*0020*/ 	.short	0x0001
        /*0022*/ 	.short	0x0008
        /*0024*/ 	.byte	0x00, 0xf5, 0x21, 0x00


	//----- nvinfo : EIATTR_KPARAM_INFO
	.align		4
.L_35:
        /*0028*/ 	.byte	0x04, 0x17
        /*002a*/ 	.short	(.L_37 - .L_36)
.L_36:
        /*002c*/ 	.word	0x00000000
        /*0030*/ 	.short	0x0000
        /*0032*/ 	.short	0x0000
        /*0034*/ 	.byte	0x00, 0xf5, 0x21, 0x00


	//----- nvinfo : EIATTR_SPARSE_MMA_MASK
	.align		4
.L_37:
        /*0038*/ 	.byte	0x03, 0x50
        /*003a*/ 	.short	0x0000


	//----- nvinfo : EIATTR_MAXREG_COUNT
	.align		4
        /*003c*/ 	.byte	0x03, 0x1b
        /*003e*/ 	.short	0x00ff


	//----- nvinfo : EIATTR_NUM_BARRIERS
	.align		4
        /*0040*/ 	.byte	0x02, 0x4c
        /*0042*/ 	.byte	0x01
	.zero		1


	//----- nvinfo : EIATTR_MERCURY_ISA_VERSION
	.align		4
        /*0044*/ 	.byte	0x03, 0x5f
        /*0046*/ 	.short	0x0101


	//----- nvinfo : EIATTR_VRC_CTA_INIT_COUNT
	.align		4
        /*0048*/ 	.byte	0x02, 0x4a
	.zero		1
	.zero		1


	//----- nvinfo : EIATTR_EXIT_INSTR_OFFSETS
	.align		4
        /*004c*/ 	.byte	0x04, 0x1c
        /*004e*/ 	.short	(.L_39 - .L_38)


	//   ....[0]....
.L_38:
        /*0050*/ 	.word	0x000008c0


	//   ....[1]....
        /*0054*/ 	.word	0x00000dd0


	//   ....[2]....
        /*0058*/ 	.word	0x00000ef0


	//----- nvinfo : EIATTR_CRS_STACK_SIZE
	.align		4
.L_39:
        /*005c*/ 	.byte	0x04, 0x1e
        /*005e*/ 	.short	(.L_41 - .L_40)
.L_40:
        /*0060*/ 	.word	0x00000000


	//----- nvinfo : EIATTR_CBANK_PARAM_SIZE
	.align		4
.L_41:
        /*0064*/ 	.byte	0x03, 0x19
        /*0066*/ 	.short	0x0018


	//----- nvinfo : EIATTR_PARAM_CBANK
	.align		4
        /*0068*/ 	.byte	0x04, 0x0a
        /*006a*/ 	.short	(.L_43 - .L_42)
	.align		4
.L_42:
        /*006c*/ 	.word	index@(.nv.constant0._Z10powerArrayPiPfS0_)
        /*0070*/ 	.short	0x0380
        /*0072*/ 	.short	0x0018


	//----- nvinfo : EIATTR_SW_WAR
	.align		4
.L_43:
        /*0074*/ 	.byte	0x04, 0x36
        /*0076*/ 	.short	(.L_45 - .L_44)
.L_44:
        /*0078*/ 	.word	0x00000008
.L_45:


//--------------------- .nv.callgraph             --------------------------
	.section	.nv.callgraph,"",@"SHT_CUDA_CALLGRAPH"
	.align	4
	.sectionentsize	8
	.align		4
        /*0000*/ 	.word	0x00000000
	.align		4
        /*0004*/ 	.word	0xffffffff
	.align		4
        /*0008*/ 	.word	0x00000000
	.align		4
        /*000c*/ 	.word	0xfffffffe
	.align		4
        /*0010*/ 	.word	0x00000000
	.align		4
        /*0014*/ 	.word	0xfffffffd
	.align		4
        /*0018*/ 	.word	0x00000000
	.align		4
        /*001c*/ 	.word	0xfffffffc


//--------------------- .text._Z9energyADCPiPfS0_S0_ --------------------------
	.section	.text._Z9energyADCPiPfS0_S0_,"ax",@progbits
	.align	128
        .global         _Z9energyADCPiPfS0_S0_
        .type           _Z9energyADCPiPfS0_S0_,@function
        .size           _Z9energyADCPiPfS0_S0_,(.L_x_10 - _Z9energyADCPiPfS0_S0_)
        .other          _Z9energyADCPiPfS0_S0_,@"STO_CUDA_ENTRY STV_DEFAULT"
_Z9energyADCPiPfS0_S0_:
.text._Z9energyADCPiPfS0_S0_:
[----:B------:R-:W0:Y:S08]  /*0000*/  LDC R1, c[0x0][0x37c] ;  /* 0x0000df00ff017b82 */ /* 0x000e300000000800 */
[----:B------:R-:W1:Y:S01]  /*0010*/  LDC.64 R36, c[0x0][0x390] ;  /* 0x0000e400ff247b82 */ /* 0x000e620000000a00 */
[----:B------:R-:W1:Y:S01]  /*0020*/  LDCU.64 UR8, c[0x0][0x358] ;  /* 0x00006b00ff0877ac */ /* 0x000e620008000a00 */
[----:B0-----:R-:W-:Y:S01]  /*0030*/  IADD3 R1, PT, PT, R1, -0x80, RZ ;  /* 0xffffff8001017810 */ /* 0x001fe20007ffe0ff */
[----:B-1----:R-:W2:Y:S04]  /*0040*/  LDG.E R16, desc[UR8][R36.64] ;  /* 0x0000000824107981 */ /* 0x002ea8000c1e1900 */
[----:B------:R-:W2:Y:S04]  /*0050*/  LDG.E R17, desc[UR8][R36.64+0x4] ;  /* 0x0000040824117981 */ /* 0x000ea8000c1e1900 */
[----:B------:R-:W2:Y:S04]  /*0060*/  LDG.E R18, desc[UR8][R36.64+0x8] ;  /* 0x0000080824127981 */ /* 0x000ea8000c1e1900 */
[----:B------:R-:W2:Y:S01]  /*0070*/  LDG.E R19, desc[UR8][R36.64+0xc] ;  /* 0x00000c0824137981 */ /* 0x000ea2000c1e1900 */
[----:B------:R-:W-:Y:S01]  /*0080*/  MOV R3, 0x400 ;  /* 0x0000040000037802 */ /* 0x000fe20000000f00 */
[----:B------:R-:W0:Y:S02]  /*0090*/  S2R R0, SR_CgaCtaId ;  /* 0x0000000000007919 */ /* 0x000e240000008800 */
[----:B------:R-:W3:Y:S04]  /*00a0*/  LDG.E R4, desc[UR8][R36.64+0x10] ;  /* 0x0000100824047981 */ /* 0x000ee8000c1e1900 */
[----:B------:R-:W3:Y:S04]  /*00b0*/  LDG.E R5, desc[UR8][R36.64+0x14] ;  /* 0x0000140824057981 */ /* 0x000ee8000c1e1900 */
[----:B------:R-:W3:Y:S04]  /*00c0*/  LDG.E R6, desc[UR8][R36.64+0x18] ;  /* 0x0000180824067981 */ /* 0x000ee8000c1e1900 */
[----:B------:R-:W3:Y:S04]  /*00d0*/  LDG.E R7, desc[UR8][R36.64+0x1c] ;  /* 0x00001c0824077981 */ /* 0x000ee8000c1e1900 */
[----:B------:R-:W4:Y:S04]  /*00e0*/  LDG.E R8, desc[UR8][R36.64+0x20] ;  /* 0x0000200824087981 */ /* 0x000f28000c1e1900 */
[----:B------:R-:W4:Y:S04]  /*00f0*/  LDG.E R9, desc[UR8][R36.64+0x24] ;  /* 0x0000240824097981 */ /* 0x000f28000c1e1900 */
[----:B------:R-:W4:Y:S01]  /*0100*/  LDG.E R10, desc[UR8][R36.64+0x28] ;  /* 0x00002808240a7981 */ /* 0x000f22000c1e1900 */
[----:B0-----:R-:W-:-:S03]  /*0110*/  LEA R2, R0, R3, 0x18 ;  /* 0x0000000300027211 */ /* 0x001fc600078ec0ff */
[----:B------:R-:W4:Y:S04]  /*0120*/  LDG.E R11, desc[UR8][R36.64+0x2c] ;  /* 0x00002c08240b7981 */ /* 0x000f28000c1e1900 */
[----:B------:R-:W5:Y:S04]  /*0130*/  LDG.E R12, desc[UR8][R36.64+0x30] ;  /* 0x00003008240c7981 */ /* 0x000f68000c1e1900 */
        /* <DEDUP_REMOVED lines=19> */
[----:B--2---:R0:W-:Y:S04]  /*0270*/  STS.128 [R2], R16 ;  /* 0x0000001002007388 */ /* 0x0041e80000000c00 */
[----:B0-----:R-:W2:Y:S04]  /*0280*/  LDG.E R16, desc[UR8][R36.64+0x40] ;  /* 0x0000400824107981 */ /* 0x001ea8000c1e1900 */
[----:B------:R-:W2:Y:S04]  /*0290*/  LDG.E R17, desc[UR8][R36.64+0x44] ;  /* 0x0000440824117981 */ /* 0x000ea8000c1e1900 */
[----:B------:R-:W2:Y:S04]  /*02a0*/  LDG.E R18, desc[UR8][R36.64+0x48] ;  /* 0x0000480824127981 */ /* 0x000ea8000c1e1900 */
[----:B------:R-:W2:Y:S04]  /*02b0*/  LDG.E R19, desc[UR8][R36.64+0x4c] ;  /* 0x00004c0824137981 */ /* 0x000ea8000c1e1900 */
[----:B---3--:R0:W-:Y:S04]  /*02c0*/  STS.128 [R2+0x10], R4 ;  /* 0x0000100402007388 */ /* 0x0081e80000000c00 */
[----:B----4-:R1:W-:Y:S04]  /*02d0*/  STS.128 [R2+0x20], R8 ;  /* 0x0000200802007388 */ /* 0x0103e80000000c00 */
[----:B0-----:R-:W3:Y:S04]  /*02e0*/  LDG.E R4, desc[UR8][R36.64+0x90] ;  /* 0x0000900824047981 */ /* 0x001ee8000c1e1900 */
[----:B------:R-:W3:Y:S04]  /*02f0*/  LDG.E R5, desc[UR8][R36.64+0x94] ;  /* 0x0000940824057981 */ /* 0x000ee8000c1e1900 */
[----:B-----5:R0:W-:Y:S04]  /*0300*/  STS.128 [R2+0x30], R12 ;  /* 0x0000300c02007388 */ /* 0x0201e80000000c00 */
[----:B------:R-:W3:Y:S04]  /*0310*/  LDG.E R6, desc[UR8][R36.64+0x98] ;  /* 0x0000980824067981 */ /* 0x000ee8000c1e1900 */
[----:B------:R-:W3:Y:S04]  /*0320*/  LDG.E R7, desc[UR8][R36.64+0x9c] ;  /* 0x00009c0824077981 */ /* 0x000ee8000c1e1900 */
[----:B-1----:R-:W4:Y:S04]  /*0330*/  LDG.E R8, desc[UR8][R36.64+0xa0] ;  /* 0x0000a00824087981 */ /* 0x002f28000c1e1900 */
[----:B------:R1:W-:Y:S04]  /*0340*/  STS.128 [R2+0x50], R20 ;  /* 0x0000501402007388 */ /* 0x0003e80000000c00 */
[----:B------:R-:W4:Y:S04]  /*0350*/  LDG.E R9, desc[UR8][R36.64+0xa4] ;  /* 0x0000a40824097981 */ /* 0x000f28000c1e1900 */
[----:B------:R-:W4:Y:S04]  /*0360*/  LDG.E R10, desc[UR8][R36.64+0xa8] ;  /* 0x0000a808240a7981 */ /* 0x000f28000c1e1900 */
[----:B------:R-:W4:Y:S04]  /*0370*/  LDG.E R11, desc[UR8][R36.64+0xac] ;  /* 0x0000ac08240b7981 */ /* 0x000f28000c1e1900 */
[----:B0-----:R-:W5:Y:S04]  /*0380*/  LDG.E R12, desc[UR8][R36.64+0xb0] ;  /* 0x0000b008240c7981 */ /* 0x001f68000c1e1900 */
[----:B------:R-:W5:Y:S04]  /*0390*/  LDG.E R13, desc[UR8][R36.64+0xb4] ;  /* 0x0000b408240d7981 */ /* 0x000f68000c1e1900 */
[----:B------:R-:W5:Y:S04]  /*03a0*/  LDG.E R14, desc[UR8][R36.64+0xb8] ;  /* 0x0000b808240e7981 */ /* 0x000f68000c1e1900 */
[----:B------:R-:W5:Y:S04]  /*03b0*/  LDG.E R15, desc[UR8][R36.64+0xbc] ;  /* 0x0000bc08240f7981 */ /* 0x000f68000c1e1900 */
[----:B-1----:R-:W5:Y:S04]  /*03c0*/  LDG.E R20, desc[UR8][R36.64+0xd0] ;  /* 0x0000d00824147981 */ /* 0x002f68000c1e1900 */
[----:B------:R-:W5:Y:S04]  /*03d0*/  LDG.E R21, desc[UR8][R36.64+0xd4] ;  /* 0x0000d40824157981 */ /* 0x000f68000c1e1900 */
[----:B------:R-:W5:Y:S04]  /*03e0*/  LDG.E R22, desc[UR8][R36.64+0xd8] ;  /* 0x0000d80824167981 */ /* 0x000f68000c1e1900 */
[----:B------:R-:W5:Y:S04]  /*03f0*/  LDG.E R23, desc[UR8][R36.64+0xdc] ;  /* 0x0000dc0824177981 */ /* 0x000f68000c1e1900 */
[----:B--2---:R0:W-:Y:S04]  /*0400*/  STS.128 [R2+0x40], R16 ;  /* 0x0000401002007388 */ /* 0x0041e80000000c00 */
[----:B0-----:R-:W2:Y:S04]  /*0410*/  LDG.E R16, desc[UR8][R36.64+0xc0] ;  /* 0x0000c00824107981 */ /* 0x001ea8000c1e1900 */
[----:B------:R-:W2:Y:S04]  /*0420*/  LDG.E R17, desc[UR8][R36.64+0xc4] ;  /* 0x0000c40824117981 */ /* 0x000ea8000c1e1900 */
[----:B------:R-:W2:Y:S04]  /*0430*/  LDG.E R18, desc[UR8][R36.64+0xc8] ;  /* 0x0000c80824127981 */ /* 0x000ea8000c1e1900 */
[----:B------:R-:W2:Y:S04]  /*0440*/  LDG.E R19, desc[UR8][R36.64+0xcc] ;  /* 0x0000cc0824137981 */ /* 0x000ea8000c1e1900 */
[----:B---3--:R0:W-:Y:S04]  /*0450*/  STS.128 [R2+0x90], R4 ;  /* 0x0000900402007388 */ /* 0x0081e80000000c00 */
[----:B0-----:R-:W3:Y:S04]  /*0460*/  LDG.E R4, desc[UR8][R36.64+0x110] ;  /* 0x0001100824047981 */ /* 0x001ee8000c1e1900 */
[----:B----4-:R0:W-:Y:S04]  /*0470*/  STS.128 [R2+0xa0], R8 ;  /* 0x0000a00802007388 */ /* 0x0101e80000000c00 */
[----:B------:R-:W3:Y:S04]  /*0480*/  LDG.E R5, desc[UR8][R36.64+0x114] ;  /* 0x0001140824057981 */ /* 0x000ee8000c1e1900 */
[----:B------:R-:W3:Y:S04]  /*0490*/  LDG.E R6, desc[UR8][R36.64+0x118] ;  /* 0x0001180824067981 */ /* 0x000ee8000c1e1900 */
[----:B------:R-:W3:Y:S04]  /*04a0*/  LDG.E R7, desc[UR8][R36.64+0x11c] ;  /* 0x00011c0824077981 */ /* 0x000ee8000c1e1900 */
[----:B-----5:R1:W-:Y:S04]  /*04b0*/  STS.128 [R2+0xb0], R12 ;  /* 0x0000b00c02007388 */ /* 0x0203e80000000c00 */
[----:B0-----:R-:W4:Y:S04]  /*04c0*/  LDG.E R8, desc[UR8][R36.64+0x120] ;  /* 0x0001200824087981 */ /* 0x001f28000c1e1900 */
[----:B------:R-:W4:Y:S04]  /*04d0*/  LDG.E R9, desc[UR8][R36.64+0x124] ;  /* 0x0001240824097981 */ /* 0x000f28000c1e1900 */
[----:B------:R-:W4:Y:S04]  /*04e0*/  LDG.E R10, desc[UR8][R36.64+0x128] ;  /* 0x00012808240a7981 */ /* 0x000f28000c1e1900 */
[----:B------:R0:W-:Y:S04]  /*04f0*/  STS.128 [R2+0xd0], R20 ;  /* 0x0000d01402007388 */ /* 0x0001e80000000c00 */
[----:B------:R-:W4:Y:S04]  /*0500*/  LDG.E R11, desc[UR8][R36.64+0x12c] ;  /* 0x00012c08240b7981 */ /* 0x000f28000c1e1900 */
[----:B-1----:R-:W5:Y:S04]  /*0510*/  LDG.E R12, desc[UR8][R36.64+0x130] ;  /* 0x00013008240c7981 */ /* 0x002f68000c1e1900 */
[----:B------:R-:W5:Y:S04]  /*0520*/  LDG.E R13, desc[UR8][R36.64+0x134] ;  /* 0x00013408240d7981 */ /* 0x000f68000c1e1900 */
[----:B------:R-:W5:Y:S04]  /*0530*/  LDG.E R14, desc[UR8][R36.64+0x138] ;  /* 0x00013808240e7981 */ /* 0x000f68000c1e1900 */
[----:B------:R-:W5:Y:S04]  /*0540*/  LDG.E R15, desc[UR8][R36.64+0x13c] ;  /* 0x00013c08240f7981 */ /* 0x000f68000c1e1900 */
[----:B0-----:R-:W5:Y:S04]  /*0550*/  LDG.E R20, desc[UR8][R36.64+0x150] ;  /* 0x0001500824147981 */ /* 0x001f68000c1e1900 */
        /* <DEDUP_REMOVED lines=10> */
[----:B------:R-:W3:Y:S04]  /*0600*/  LDG.E R5, desc[UR8][R36.64+0x184] ;  /* 0x0001840824057981 */ /* 0x000ee8000c1e1900 */
[----:B----4-:R0:W-:Y:S04]  /*0610*/  STS.128 [R2+0x120], R8 ;  /* 0x0001200802007388 */ /* 0x0101e80000000c00 */
        /* <DEDUP_REMOVED lines=21> */
[----:B------:R0:W-:Y:S04]  /*0770*/  STS.128 [R2+0x70], R28 ;  /* 0x0000701c02007388 */ /* 0x0001e80000000c00 */
[----:B------:R1:W-:Y:S04]  /*0780*/  STS.128 [R2+0x80], R32 ;  /* 0x0000802002007388 */ /* 0x0003e80000000c00 */
[----:B---3--:R3:W-:Y:S04]  /*0790*/  STS.128 [R2+0x180], R4 ;  /* 0x0001800402007388 */ /* 0x0087e80000000c00 */
[----:B0-----:R-:W2:Y:S04]  /*07a0*/  LDG.E R28, desc[UR8][R36.64+0xf0] ;  /* 0x0000f008241c7981 */ /* 0x001ea8000c1e1900 */
[----:B------:R-:W2:Y:S04]  /*07b0*/  LDG.E R29, desc[UR8][R36.64+0xf4] ;  /* 0x0000f408241d7981 */ /* 0x000ea8000c1e1900 */
[----:B------:R-:W2:Y:S04]  /*07c0*/  LDG.E R30, desc[UR8][R36.64+0xf8] ;  /* 0x0000f808241e7981 */ /* 0x000ea8000c1e1900 */
[----:B------:R-:W2:Y:S04]  /*07d0*/  LDG.E R31, desc[UR8][R36.64+0xfc] ;  /* 0x0000fc08241f7981 */ /* 0x000ea8000c1e1900 */
[----:B-1----:R-:W2:Y:S04]  /*07e0*/  LDG.E R32, desc[UR8][R36.64+0x100] ;  /* 0x0001000824207981 */ /* 0x002ea8000c1e1900 */
[----:B------:R-:W2:Y:S04]  /*07f0*/  LDG.E R33, desc[UR8][R36.64+0x104] ;  /* 0x0001040824217981 */ /* 0x000ea8000c1e1900 */
[----:B----4-:R0:W-:Y:S04]  /*0800*/  STS.128 [R2+0x190], R8 ;  /* 0x0001900802007388 */ /* 0x0101e80000000c00 */
[----:B------:R-:W4:Y:S04]  /*0810*/  LDG.E R34, desc[UR8][R36.64+0x108] ;  /* 0x0001080824227981 */ /* 0x000f28000c1e1900 */
[----:B------:R-:W4:Y:S04]  /*0820*/  LDG.E R35, desc[UR8][R36.64+0x10c] ;  /* 0x00010c0824237981 */ /* 0x000f28000c1e1900 */
[----:B---3--:R-:W3:Y:S04]  /*0830*/  LDG.E R4, desc[UR8][R36.64+0x1f0] ;  /* 0x0001f00824047981 */ /* 0x008ee8000c1e1900 */
[----:B-----5:R1:W-:Y:S04]  /*0840*/  STS.128 [R2+0x1a0], R12 ;  /* 0x0001a00c02007388 */ /* 0x0203e80000000c00 */
[----:B------:R-:W3:Y:S04]  /*0850*/  LDG.E R5, desc[UR8][R36.64+0x1f4] ;  /* 0x0001f40824057981 */ /* 0x000ee8000c1e1900 */
[----:B------:R-:W3:Y:S04]  /*0860*/  LDG.E R6, desc[UR8][R36.64+0x1f8] ;  /* 0x0001f80824067981 */ /* 0x000ee8000c1e1900 */
[----:B------:R-:W3:Y:S04]  /*0870*/  LDG.E R7, desc[UR8][R36.64+0x1fc] ;  /* 0x0001fc0824077981 */ /* 0x000ee8000c1e1900 */
[----:B------:R5:W-:Y:S04]  /*0880*/  STS.128 [R2+0x1c0], R20 ;  /* 0x0001c01402007388 */ /* 0x000be80000000c00 */
[----:B0-----:R-:W3:Y:S04]  /*0890*/  LDG.E R8, desc[UR8][R36.64+0x200] ;  /* 0x0002000824087981 */ /* 0x001ee8000c1e1900 */
[----:B------:R-:W3:Y:S04]  /*08a0*/  LDG.E R9, desc[UR8][R36.64+0x204] ;  /* 0x0002040824097981 */ /* 0x000ee8000c1e1900 */
[----:B------:R-:W3:Y:S04]  /*08b0*/  LDG.E R10, desc[UR8][R36.64+0x208] ;  /* 0x00020808240a7981 */ /* 0x000ee8000c1e1900 */
[----:B------:R-:W3:Y:S04]  /*08c0*/  LDG.E R11, desc[UR8][R36.64+0x20c] ;  /* 0x00020c08240b7981 */ /* 0x000ee8000c1e1900 */
[----:B-1----:R-:W3:Y:S04]  /*08d0*/  LDG.E R12, desc[UR8][R36.64+0x210] ;  /* 0x00021008240c7981 */ /* 0x002ee8000c1e1900 */
[----:B------:R-:W3:Y:S04]  /*08e0*/  LDG.E R13, desc[UR8][R36.64+0x214] ;  /* 0x00021408240d7981 */ /* 0x000ee8000c1e1900 */
[----:B------:R-:W3:Y:S04]  /*08f0*/  LDG.E R14, desc[UR8][R36.64+0x218] ;  /* 0x00021808240e7981 */ /* 0x000ee8000c1e1900 */
[----:B------:R-:W3:Y:S04]  /*0900*/  LDG.E R15, desc[UR8][R36.64+0x21c] ;  /* 0x00021c08240f7981 */ /* 0x000ee8000c1e1900 */
[----:B-----5:R-:W5:Y:S04]  /*0910*/  LDG.E R20, desc[UR8][R36.64+0x230] ;  /* 0x0002300824147981 */ /* 0x020f68000c1e1900 */
[----:B------:R-:W5:Y:S04]  /*0920*/  LDG.E R21, desc[UR8][R36.64+0x234] ;  /* 0x0002340824157981 */ /* 0x000f68000c1e1900 */
[----:B------:R-:W5:Y:S04]  /*0930*/  LDG.E R22, desc[UR8][R36.64+0x238] ;  /* 0x0002380824167981 */ /* 0x000f68000c1e1900 */
[----:B------:R-:W5:Y:S04]  /*0940*/  LDG.E R23, desc[UR8][R36.64+0x23c] ;  /* 0x00023c0824177981 */ /* 0x000f68000c1e1900 */
[----:B------:R0:W-:Y:S04]  /*0950*/  STS.128 [R2+0x60], R24 ;  /* 0x0000601802007388 */ /* 0x0001e80000000c00 */
        /* <DEDUP_REMOVED lines=10> */
[----:B0-----:R-:W2:Y:S04]  /*0a00*/  LDG.E R28, desc[UR8][R36.64+0x170] ;  /* 0x00017008241c7981 */ /* 0x001ea8000c1e1900 */
[----:B----4-:R0:W-:Y:S04]  /*0a10*/  STS.128 [R2+0x100], R32 ;  /* 0x0001002002007388 */ /* 0x0101e80000000c00 */
[----:B------:R-:W4:Y:S04]  /*0a20*/  LDG.E R29, desc[UR8][R36.64+0x174] ;  /* 0x00017408241d7981 */ /* 0x000f28000c1e1900 */
[----:B------:R-:W4:Y:S04]  /*0a30*/  LDG.E R30, desc[UR8][R36.64+0x178] ;  /* 0x00017808241e7981 */ /* 0x000f28000c1e1900 */
[----:B------:R-:W4:Y:S04]  /*0a40*/  LDG.E R31, desc[UR8][R36.64+0x17c] ;  /* 0x00017c08241f7981 */ /* 0x000f28000c1e1900 */
[----:B0-----:R-:W4:Y:S04]  /*0a50*/  LDG.E R32, desc[UR8][R36.64+0x1d0] ;  /* 0x0001d00824207981 */ /* 0x001f28000c1e1900 */
[----:B---3--:R0:W-:Y:S04]  /*0a60*/  STS.128 [R2+0x1f0], R4 ;  /* 0x0001f00402007388 */ /* 0x0081e80000000c00 */
[----:B------:R-:W3:Y:S04]  /*0a70*/  LDG.E R33, desc[UR8][R36.64+0x1d4] ;  /* 0x0001d40824217981 */ /* 0x000ee8000c1e1900 */
[----:B------:R-:W3:Y:S04]  /*0a80*/  LDG.E R34, desc[UR8][R36.64+0x1d8] ;  /* 0x0001d80824227981 */ /* 0x000ee8000c1e1900 */
[----:B------:R-:W3:Y:S04]  /*0a90*/  LDG.E R35, desc[UR8][R36.64+0x1dc] ;  /* 0x0001dc0824237981 */ /* 0x000ee8000c1e1900 */
[----:B0-----:R-:W3:Y:S04]  /*0aa0*/  LDG.E R4, desc[UR8][R36.64+0x260] ;  /* 0x0002600824047981 */ /* 0x001ee8000c1e1900 */
[----:B------:R0:W-:Y:S04]  /*0ab0*/  STS.128 [R2+0x200], R8 ;  /* 0x0002000802007388 */ /* 0x0001e80000000c00 */
[----:B------:R-:W3:Y:S04]  /*0ac0*/  LDG.E R5, desc[UR8][R36.64+0x264] ;  /* 0x0002640824057981 */ /* 0x000ee8000c1e1900 */
[----:B------:R-:W3:Y:S04]  /*0ad0*/  LDG.E R6, desc[UR8][R36.64+0x268] ;  /* 0x0002680824067981 */ /* 0x000ee8000c1e1900 */
[----:B------:R-:W3:Y:S04]  /*0ae0*/  LDG.E R7, desc[UR8][R36.64+0x26c] ;  /* 0x00026c0824077981 */ /* 0x000ee8000c1e1900 */
[----:B------:R1:W-:Y:S04]  /*0af0*/  STS.128 [R2+0x210], R12 ;  /* 0x0002100c02007388 */ /* 0x0003e80000000c00 */
[----:B0-----:R-:W3:Y:S04]  /*0b00*/  LDG.E R8, desc[UR8][R36.64+0x270] ;  /* 0x0002700824087981 */ /* 0x001ee8000c1e1900 */
[----:B------:R-:W3:Y:S04]  /*0b10*/  LDG.E R9, desc[UR8][R36.64+0x274] ;  /* 0x0002740824097981 */ /* 0x000ee8000c1e1900 */
[----:B------:R-:W3:Y:S04]  /*0b20*/  LDG.E R10, desc[UR8][R36.64+0x278] ;  /* 0x00027808240a7981 */ /* 0x000ee8000c1e1900 */
[----:B-----5:R0:W-:Y:S04]  /*0b30*/  STS.128 [R2+0x230], R20 ;  /* 0x0002301402007388 */ /* 0x0201e80000000c00 */
[----:B------:R-:W5:Y:S04]  /*0b40*/  LDG.E R11, desc[UR8][R36.64+0x27c] ;  /* 0x00027c08240b7981 */ /* 0x000f68000c1e1900 */
        /* <DEDUP_REMOVED lines=18> */
[----:B----4-:R0:W-:Y:S04]  /*0c70*/  STS.128 [R2+0x170], R28 ;  /* 0x0001701c02007388 */ /* 0x0101e80000000c00 */
[----:B0-----:R-:W4:Y:S04]  /*0c80*/  LDG.E R28, desc[UR8][R36.64+0x240] ;  /* 0x00024008241c7981 */ /* 0x001f28000c1e1900 */
[----:B---3--:R0:W-:Y:S04]  /*0c90*/  STS.128 [R2+0x1d0], R32 ;  /* 0x0001d02002007388 */ /* 0x0081e80000000c00 */
[----:B------:R-:W4:Y:S04]  /*0ca0*/  LDG.E R29, desc[UR8][R36.64+0x244] ;  /* 0x00024408241d7981 */ /* 0x000f28000c1e1900 */
[----:B------:R-:W4:Y:S04]  /*0cb0*/  LDG.E R30, desc[UR8][R36.64+0x248] ;  /* 0x00024808241e7981 */ /* 0x000f28000c1e1900 */
[----:B------:R-:W4:Y:S04]  /*0cc0*/  LDG.E R31, desc[UR8][R36.64+0x24c] ;  /* 0x00024c08241f7981 */ /* 0x000f28000c1e1900 */
[----:B0-----:R-:W3:Y:S04]  /*0cd0*/  LDG.E R32, desc[UR8][R36.64+0x250] ;  /* 0x0002500824207981 */ /* 0x001ee8000c1e1900 */
[----:B------:R0:W-:Y:S04]  /*0ce0*/  STS.128 [R2+0x260], R4 ;  /* 0x0002600402007388 */ /* 0x0001e80000000c00 */
[----:B------:R-:W3:Y:S04]  /*0cf0*/  LDG.E R33, desc[UR8][R36.64+0x254] ;  /* 0x0002540824217981 */ /* 0x000ee8000c1e1900 */
[----:B------:R-:W3:Y:S04]  /*0d00*/  LDG.E R34, desc[UR8][R36.64+0x258] ;  /* 0x0002580824227981 */ /* 0x000ee8000c1e1900 */
[----:B------:R-:W3:Y:S04]  /*0d10*/  LDG.E R35, desc[UR8][R36.64+0x25c] ;  /* 0x00025c0824237981 */ /* 0x000ee8000c1e1900 */
[----:B0-----:R-:W3:Y:S04]  /*0d20*/  LDG.E R4, desc[UR8][R36.64+0x2d0] ;  /* 0x0002d00824047981 */ /* 0x001ee8000c1e1900 */
[----:B------:R-:W3:Y:S04]  /*0d30*/  LDG.E R5, desc[UR8][R36.64+0x2d4] ;  /* 0x0002d40824057981 */ /* 0x000ee8000c1e1900 */
[----:B-----5:R0:W-:Y:S04]  /*0d40*/  STS.128 [R2+0x270], R8 ;  /* 0x0002700802007388 */ /* 0x0201e80000000c00 */
[----:B------:R-:W5:Y:S04]  /*0d50*/  LDG.E R6, desc[UR8][R36.64+0x2d8] ;  /* 0x0002d80824067981 */ /* 0x000f68000c1e1900 */
[----:B------:R-:W5:Y:S04]  /*0d60*/  LDG.E R7, desc[UR8][R36.64+0x2dc] ;  /* 0x0002dc0824077981 */ /* 0x000f68000c1e1900 */
[----:B------:R1:W-:Y:S04]  /*0d70*/  STS.128 [R2+0x280], R12 ;  /* 0x0002800c02007388 */ /* 0x0003e80000000c00 */
[----:B0-----:R-:W5:Y:S04]  /*0d80*/  LDG.E R8, desc[UR8][R36.64+0x2e0] ;  /* 0x0002e00824087981 */ /* 0x001f68000c1e1900 */
[----:B------:R-:W5:Y:S04]  /*0d90*/  LDG.E R9, desc[UR8][R36.64+0x2e4] ;  /* 0x0002e40824097981 */ /* 0x000f68000c1e1900 */
[----:B------:R-:W5:Y:S04]  /*0da0*/  LDG.E R10, desc[UR8][R36.64+0x2e8] ;  /* 0x0002e808240a7981 */ /* 0x000f68000c1e1900 */
[----:B------:R0:W-:Y:S04]  /*0db0*/  STS.128 [R2+0x2a0], R20 ;  /* 0x0002a01402007388 */ /* 0x0001e80000000c00 */
        /* <DEDUP_REMOVED lines=26> */
[----:B-----5:R0:W-:Y:S04]  /*0f60*/  STS.128 [R2+0x2d0], R4 ;  /* 0x0002d00402007388 */ /* 0x0201e80000000c00 */
[----:B------:R-:W3:Y:S04]  /*0f70*/  LDG.E R33, desc[UR8][R36.64+0x324] ;  /* 0x0003240824217981 */ /* 0x000ee8000c1e1900 */
[----:B------:R-:W3:Y:S04]  /*0f80*/  LDG.E R34, desc[UR8][R36.64+0x328] ;  /* 0x0003280824227981 */ /* 0x000ee8000c1e1900 */
[----:B------:R-:W3:Y:S04]  /*0f90*/  LDG.E R35, desc[UR8][R36.64+0x32c] ;  /* 0x00032c0824237981 */ /* 0x000ee8000c1e1900 */
[----:B0-----:R-:W5:Y:S04]  /*0fa0*/  LDG.E R4, desc[UR8][R36.64+0x340] ;  /* 0x0003400824047981 */ /* 0x001f68000c1e1900 */
[----:B------:R-:W5:Y:S04]  /*0fb0*/  LDG.E R5, desc[UR8][R36.64+0x344] ;  /* 0x0003440824057981 */ /* 0x000f68000c1e1900 */
[----:B------:R-:W5:Y:S04]  /*0fc0*/  LDG.E R6, desc[UR8][R36.64+0x348] ;  /* 0x0003480824067981 */ /* 0x000f68000c1e1900 */
[----:B------:R0:W-:Y:S04]  /*0fd0*/  STS.128 [R2+0x2e0], R8 ;  /* 0x0002e00802007388 */ /* 0x0001e80000000c00 */
        /* <DEDUP_REMOVED lines=39> */
[----:B------:R-:W5:Y:S04]  /*1250*/  LDG.E R7, desc[UR8][R36.64+0x3bc] ;  /* 0x0003bc0824077981 */ /* 0x000f68000c1e1900 */
[----:B------:R0:W-:Y:S04]  /*1260*/  STS.128 [R2+0x350], R8 ;  /* 0x0003500802007388 */ /* 0x0001e80000000c00 */
        /* <DEDUP_REMOVED lines=23> */
[----:B------:R0:W2:Y:S01]  /*13e0*/  LDG.E R19, desc[UR8][R36.64+0x3ec] ;  /* 0x0003ec0824137981 */ /* 0x0000a2000c1e1900 */
[----:B------:R-:W-:-:S03]  /*13f0*/  R2UR UR10, R1 ;  /* 0x00000000010a72ca */ /* 0x000fc600000e0000 */
[----:B----4-:R-:W-:Y:S01]  /*1400*/  STS.128 [R2+0x390], R28 ;  /* 0x0003901c02007388 */ /* 0x010fe20000000c00 */
[----:B0-----:R-:W-:-:S03]  /*1410*/  HFMA2 R36, -RZ, RZ, 0, 0 ;  /* 0x00000000ff247431 */ /* 0x001fc600000001ff */
[----:B---3--:R-:W-:Y:S04]  /*1420*/  STS.128 [R2+0x3a0], R32 ;  /* 0x0003a02002007388 */ /* 0x008fe80000000c00 */
[----:B-----5:R-:W-:Y:S04]  /*1430*/  STS.128 [R2+0x3b0], R4 ;  /* 0x0003b00402007388 */ /* 0x020fe80000000c00 */
[----:B------:R-:W-:Y:S04]  /*1440*/  STS.128 [R2+0x3c0], R8 ;  /* 0x0003c00802007388 */ /* 0x000fe80000000c00 */
[----:B------:R-:W-:Y:S04]  /*1450*/  STS.128 [R2+0x3d0], R12 ;  /* 0x0003d00c02007388 */ /* 0x000fe80000000c00 */
[----:B------:R-:W-:Y:S04]  /*1460*/  STS.128 [R2+0x3f0], R20 ;  /* 0x0003f01402007388 */ /* 0x000fe80000000c00 */
[----:B------:R0:W-:Y:S02]  /*1470*/  STS.128 [R2+0x330], R24 ;  /* 0x0003301802007388 */ /* 0x0001e40000000c00 */
[----:B0-----:R-:W-:-:S04]  /*1480*/  IADD3 R25, PT, PT, R3, 0x400, RZ ;  /* 0x0000040003197810 */ /* 0x001fc80007ffe0ff */
[----:B------:R-:W-:Y:S01]  /*1490*/  LEA R37, R0, R25, 0x18 ;  /* 0x0000001900257211 */ /* 0x000fe200078ec0ff */
[----:B--2---:R0:W-:Y:S06]  /*14a0*/  STS.128 [R2+0x3e0], R16 ;  /* 0x0003e01002007388 */ /* 0x0041ec0000000c00 */
.L_x_0:
[----:B-1----:R-:W1:Y:S02]  /*14b0*/  LDC.64 R32, c[0x0][0x388] ;  /* 0x0000e200ff207b82 */ /* 0x002e640000000a00 */
[----:B-1----:R-:W-:-:S05]  /*14c0*/  IMAD.WIDE.U32 R32, R36, 0x4, R32 ;  /* 0x0000000424207825 */ /* 0x002fca00078e0020 */
[----:B0-----:R-:W2:Y:S04]  /*14d0*/  LDG.E R16, desc[UR8][R32.64] ;  /* 0x0000000820107981 */ /* 0x001ea8000c1e1900 */
[----:B------:R-:W2:Y:S04]  /*14e0*/  LDG.E R17, desc[UR8][R32.64+0x4] ;  /* 0x0000040820117981 */ /* 0x000ea8000c1e1900 */
[----:B------:R-:W2:Y:S04]  /*14f0*/  LDG.E R18, desc[UR8][R32.64+0x8] ;  /* 0x0000080820127981 */ /* 0x000ea8000c1e1900 */
[----:B------:R-:W2:Y:S01]  /*1500*/  LDG.E R19, desc[UR8][R32.64+0xc] ;  /* 0x00000c0820137981 */ /* 0x000ea2000c1e1900 */
[----:B------:R-:W-:-:S03]  /*1510*/  LEA R2, R36, R37, 0x2 ;  /* 0x0000002524027211 */ /* 0x000fc600078e10ff */
[----:B------:R-:W3:Y:S04]  /*1520*/  LDG.E R4, desc[UR8][R32.64+0x10] ;  /* 0x0000100820047981 */ /* 0x000ee8000c1e1900 */
[----:B------:R-:W3:Y:S04]  /*1530*/  LDG.E R5, desc[UR8][R32.64+0x14] ;  /* 0x0000140820057981 */ /* 0x000ee8000c1e1900 */
[----:B------:R-:W3:Y:S04]  /*1540*/  LDG.E R6, desc[UR8][R32.64+0x18] ;  /* 0x0000180820067981 */ /* 0x000ee8000c1e1900 */
[----:B------:R-:W3:Y:S04]  /*1550*/  LDG.E R7, desc[UR8][R32.64+0x1c] ;  /* 0x00001c0820077981 */ /* 0x000ee8000c1e1900 */
[----:B------:R-:W4:Y:S04]  /*1560*/  LDG.E R8, desc[UR8][R32.64+0x20] ;  /* 0x0000200820087981 */ /* 0x000f28000c1e1900 */
[----:B------:R-:W4:Y:S04]  /*1570*/  LDG.E R9, desc[UR8][R32.64+0x24] ;  /* 0x0000240820097981 */ /* 0x000f28000c1e1900 */
[----:B------:R-:W4:Y:S04]  /*1580*/  LDG.E R10, desc[UR8][R32.64+0x28] ;  /* 0x00002808200a7981 */ /* 0x000f28000c1e1900 */
        /* <DEDUP_REMOVED lines=21> */
[----:B------:R-:W2:Y:S01]  /*16e0*/  LDG.E R19, desc[UR8][R32.64+0x4c] ;  /* 0x00004c0820137981 */ /* 0x000ea2000c1e1900 */
[----:B------:R-:W-:-:S03]  /*16f0*/  IADD3 R36, PT, PT, R36, 0x20, RZ ;  /* 0x0000002024247810 */ /* 0x000fc60007ffe0ff */
[----:B---3--:R1:W-:Y:S04]  /*1700*/  STS.128 [R2+0x10], R4 ;  /* 0x0000100402007388 */ /* 0x0083e80000000c00 */
[----:B----4-:R1:W-:Y:S01]  /*1710*/  STS.128 [R2+0x20], R8 ;  /* 0x0000200802007388 */ /* 0x0103e20000000c00 */
[----:B------:R-:W-:-:S03]  /*1720*/  ISETP.NE.AND P0, PT, R36, 0x1b00, PT ;  /* 0x00001b002400780c */ /* 0x000fc60003f05270 */
[----:B-----5:R1:W-:Y:S04]  /*1730*/  STS.128 [R2+0x30], R12 ;  /* 0x0000300c02007388 */ /* 0x0203e80000000c00 */
[----:B------:R1:W-:Y:S04]  /*1740*/  STS.128 [R2+0x50], R20 ;  /* 0x0000501402007388 */ /* 0x0003e80000000c00 */
[----:B------:R1:W-:Y:S04]  /*1750*/  STS.128 [R2+0x60], R24 ;  /* 0x0000601802007388 */ /* 0x0003e80000000c00 */
[----:B------:R1:W-:Y:S04]  /*1760*/  STS.128 [R2+0x70], R28 ;  /* 0x0000701c02007388 */ /* 0x0003e80000000c00 */
[----:B--2---:R1:W-:Y:S01]  /*1770*/  STS.128 [R2+0x40], R16 ;  /* 0x0000401002007388 */ /* 0x0043e20000000c00 */
[----:B------:R-:W-:Y:S05]  /*1780*/  @P0 BRA `(.L_x_0) ;  /* 0xfffffffc00480947 */ /* 0x000fea000383ffff */
[----:B-1----:R-:W0:Y:S01]  /*1790*/  S2R R7, SR_TID.Y ;  /* 0x0000000000077919 */ /* 0x002e220000002200 */
[----:B------:R-:W-:Y:S01]  /*17a0*/  IADD3 R3, PT, PT, R3, 0x7000, RZ ;  /* 0x0000700003037810 */ /* 0x000fe20007ffe0ff */
[----:B------:R-:W-:Y:S01]  /*17b0*/  BSSY.RECONVERGENT B0, `(.L_x_1) ;  /* 0x000003a000007945 */ /* 0x000fe20003800200 */
[----:B------:R-:W1:Y:S02]  /*17c0*/  S2R R6, SR_TID.X ;  /* 0x0000000000067919 */ /* 0x000e640000002100 */
[----:B------:R-:W-:Y:S01]  /*17d0*/  LEA R3, R0, R3, 0x18 ;  /* 0x0000000300037211 */ /* 0x000fe200078ec0ff */
[----:B------:R-:W2:Y:S01]  /*17e0*/  S2R R4, SR_CTAID.Y ;  /* 0x0000000000047919 */ /* 0x000ea20000002600 */
[----:B------:R-:W3:Y:S01]  /*17f0*/  S2R R5, SR_CTAID.X ;  /* 0x0000000000057919 */ /* 0x000ee20000002500 */
[----:B------:R-:W4:Y:S02]  /*1800*/  S2R R2, SR_TID.Z ;  /* 0x0000000000027919 */ /* 0x000f240000002300 */
[----:B0-----:R-:W-:-:S04]  /*1810*/  IMAD R3, R7, 0x240, R3 ;  /* 0x0000024007037824 */ /* 0x001fc800078e0203 */
[C---:B-1----:R-:W-:Y:S01]  /*1820*/  IMAD R3, R6.reuse, 0x60, R3 ;  /* 0x0000006006037824 */ /* 0x042fe200078e0203 */
[----:B------:R-:W-:Y:S02]  /*1830*/  LOP3.LUT P0, RZ, R6, 0x3fc, R7, 0xc8, !PT ;  /* 0x000003fc06ff7812 */ /* 0x000fe4000780c807 */
[----:B--2---:R-:W-:Y:S02]  /*1840*/  LEA R21, R4, R7, 0x2 ;  /* 0x0000000704157211 */ /* 0x004fe400078e10ff */
[----:B---3--:R-:W-:Y:S02]  /*1850*/  LEA R16, R5, R6, 0x2 ;  /* 0x0000000605107211 */ /* 0x008fe400078e10ff */
[----:B------:R-:W-:Y:S02]  /*1860*/  IADD3 R4, PT, PT, R21, -0x1, RZ ;  /* 0xffffffff15047810 */ /* 0x000fe40007ffe0ff */
[----:B------:R-:W-:Y:S02]  /*1870*/  IADD3 R5, PT, PT, R16, -0x1, RZ ;  /* 0xffffffff10057810 */ /* 0x000fe40007ffe0ff */
[----:B----4-:R-:W-:-:S02]  /*1880*/  ISETP.GT.U32.OR P0, PT, R2, 0x7, P0 ;  /* 0x000000070200780c */ /* 0x010fc40000704470 */
[----:B------:R-:W-:-:S04]  /*1890*/  LOP3.LUT R4, R4, R5, RZ, 0xfc, !PT ;  /* 0x0000000504047212 */ /* 0x000fc800078efcff */
[----:B------:R-:W-:-:S13]  /*18a0*/  ISETP.GE.U32.AND P1, PT, R4, 0x100, PT ;  /* 0x000001000400780c */ /* 0x000fda0003f26070 */
[----:B------:R0:W-:Y:S04]  /*18b0*/  @P1 STS.128 [R3], RZ ;  /* 0x000000ff03001388 */ /* 0x0001e80000000c00 */
[----:B------:R0:W-:Y:S04]  /*18c0*/  @P1 STS.128 [R3+0x10], RZ ;  /* 0x000010ff03001388 */ /* 0x0001e80000000c00 */
[----:B------:R0:W-:Y:S04]  /*18d0*/  @P1 STS.128 [R3+0x20], RZ ;  /* 0x000020ff03001388 */ /* 0x0001e80000000c00 */
[----:B------:R0:W-:Y:S04]  /*18e0*/  @P1 STS.128 [R3+0x30], RZ ;  /* 0x000030ff03001388 */ /* 0x0001e80000000c00 */
[----:B------:R0:W-:Y:S04]  /*18f0*/  @P1 STS.128 [R3+0x40], RZ ;  /* 0x000040ff03001388 */ /* 0x0001e80000000c00 */
[----:B------:R0:W-:Y:S01]  /*1900*/  @P1 STS.128 [R3+0x50], RZ ;  /* 0x000050ff03001388 */ /* 0x0001e20000000c00 */
[----:B------:R-:W-:Y:S05]  /*1910*/  @P1 BRA `(.L_x_2) ;  /* 0x00000000008c1947 */ /* 0x000fea0003800000 */
[----:B------:R-:W1:Y:S01]  /*1920*/  LDC.64 R18, c[0x0][0x380] ;  /* 0x0000e000ff127b82 */ /* 0x000e620000000a00 */
[----:B------:R-:W-:Y:S02]  /*1930*/  LEA R5, R21, R16, 0x8 ;  /* 0x0000001015057211 */ /* 0x000fe400078e40ff */
[----:B------:R-:W-:-:S05]  /*1940*/  MOV R0, 0x18 ;  /* 0x0000001800007802 */ /* 0x000fca0000000f00 */
[----:B------:R-:W-:-:S04]  /*1950*/  IMAD R5, R5, R0, -0x1818 ;  /* 0xffffe7e805057424 */ /* 0x000fc800078e0200 */
[----:B-1----:R-:W-:-:S05]  /*1960*/  IMAD.WIDE R18, R5, 0x4, R18 ;  /* 0x0000000405127825 */ /* 0x002fca00078e0212 */
[----:B------:R-:W2:Y:S04]  /*1970*/  LDG.E R4, desc[UR8][R18.64] ;  /* 0x0000000812047981 */ /* 0x000ea8000c1e1900 */
[----:B------:R-:W2:Y:S04]  /*1980*/  LDG.E R5, desc[UR8][R18.64+0x4] ;  /* 0x0000040812057981 */ /* 0x000ea8000c1e1900 */
[----:B------:R-:W2:Y:S04]  /*1990*/  LDG.E R6, desc[UR8][R18.64+0x8] ;  /* 0x0000080812067981 */ /* 0x000ea8000c1e1900 */
[----:B------:R-:W2:Y:S04]  /*19a0*/  LDG.E R7, desc[UR8][R18.64+0xc] ;  /* 0x00000c0812077981 */ /* 0x000ea8000c1e1900 */
        /* <DEDUP_REMOVED lines=21> */
[----:B---3--:R1:W-:Y:S04]  /*1b00*/  STS.128 [R3+0x10], R8 ;  /* 0x0000100803007388 */ /* 0x0083e80000000c00 */
[----:B----4-:R1:W-:Y:S04]  /*1b10*/  STS.128 [R3+0x20], R12 ;  /* 0x0000200c03007388 */ /* 0x0103e80000000c00 */
[----:B-----5:R1:W-:Y:S04]  /*1b20*/  STS.128 [R3+0x30], R24 ;  /* 0x0000301803007388 */ /* 0x0203e80000000c00 */
[----:B------:R1:W-:Y:S04]  /*1b30*/  STS.128 [R3+0x40], R28 ;  /* 0x0000401c03007388 */ /* 0x0003e80000000c00 */
[----:B------:R1:W-:Y:S02]  /*1b40*/  STS.128 [R3+0x50], R32 ;  /* 0x0000502003007388 */ /* 0x0003e40000000c00 */
.L_x_2:
[----:B------:R-:W-:Y:S05]  /*1b50*/  BSYNC.RECONVERGENT B0 ;  /* 0x0000000000007941 */ /* 0x000fea0003800200 */
.L_x_1:
[----:B------:R-:W-:Y:S06]  /*1b60*/  BAR.SYNC.DEFER_BLOCKING 0x0 ;  /* 0x0000000000007b1d */ /* 0x000fec0000010000 */
[----:B------:R-:W-:Y:S05]  /*1b70*/  @P0 EXIT ;  /* 0x000000000000094d */ /* 0x000fea0003800000 */
[----:B-1----:R-:W-:Y:S01]  /*1b80*/  LEA R30, R2, R3, 0x2 ;  /* 0x00000003021e7211 */ /* 0x002fe200078e10ff */
[----:B------:R-:W-:-:S04]  /*1b90*/  UMOV UR4, URZ ;  /* 0x000000ff00047c82 */ /* 0x000fc80008000000 */
[----:B------:R-:W1:Y:S04]  /*1ba0*/  LDS R0, [R30] ;  /* 0x000000001e007984 */ /* 0x000e680000000800 */
[----:B------:R-:W2:Y:S04]  /*1bb0*/  LDS R11, [R30+0x4] ;  /* 0x000004001e0b7984 */ /* 0x000ea80000000800 */
[----:B------:R-:W3:Y:S04]  /*1bc0*/  LDS R10, [R30+0x8] ;  /* 0x000008001e0a7984 */ /* 0x000ee80000000800 */
[----:B------:R-:W4:Y:S04]  /*1bd0*/  LDS R9, [R30+0x60] ;  /* 0x000060001e097984 */ /* 0x000f280000000800 */
[----:B------:R-:W5:Y:S04]  /*1be0*/  LDS R8, [R30+0x64] ;  /* 0x000064001e087984 */ /* 0x000f680000000800 */
[----:B------:R-:W5:Y:S04]  /*1bf0*/  LDS R7, [R30+0x68] ;  /* 0x000068001e077984 */ /* 0x000f680000000800 */
[----:B------:R-:W5:Y:S04]  /*1c00*/  LDS R6, [R30+0xc0] ;  /* 0x0000c0001e067984 */ /* 0x000f680000000800 */
[----:B------:R-:W5:Y:S04]  /*1c10*/  LDS R5, [R30+0xc4] ;  /* 0x0000c4001e057984 */ /* 0x000f680000000800 */
[----:B------:R-:W5:Y:S04]  /*1c20*/  LDS R4, [R30+0xc8] ;  /* 0x0000c8001e047984 */ /* 0x000f680000000800 */
[----:B0-----:R-:W0:Y:S04]  /*1c30*/  LDS R3, [R30+0x240] ;  /* 0x000240001e037984 */ /* 0x001e280000000800 */
[----:B------:R-:W0:Y:S01]  /*1c40*/  LDS R2, [R30+0x244] ;  /* 0x000244001e027984 */ /* 0x000e220000000800 */
[----:B-1----:R-:W-:-:S03]  /*1c50*/  I2FP.F32.S32 R0, R0 ;  /* 0x0000000000007245 */ /* 0x002fc60000201400 */
[----:B------:R-:W1:Y:S01]  /*1c60*/  LDS R24, [R30+0x248] ;  /* 0x000248001e187984 */ /* 0x000e620000000800 */
[----:B--2---:R-:W-:-:S03]  /*1c70*/  I2FP.F32.S32 R11, R11 ;  /* 0x0000000b000b7245 */ /* 0x004fc60000201400 */
[----:B------:R-:W2:Y:S01]  /*1c80*/  LDS R25, [R30+0x2a0] ;  /* 0x0002a0001e197984 */ /* 0x000ea20000000800 */
[----:B---3--:R-:W-:-:S03]  /*1c90*/  I2FP.F32.S32 R10, R10 ;  /* 0x0000000a000a7245 */ /* 0x008fc60000201400 */
[----:B------:R-:W3:Y:S01]  /*1ca0*/  LDS R26, [R30+0x2a4] ;  /* 0x0002a4001e1a7984 */ /* 0x000ee20000000800 */
[----:B----4-:R-:W-:-:S03]  /*1cb0*/  I2FP.F32.S32 R9, R9 ;  /* 0x0000000900097245 */ /* 0x010fc60000201400 */
[----:B------:R-:W4:Y:S01]  /*1cc0*/  LDS R27, [R30+0x2a8] ;  /* 0x0002a8001e1b7984 */ /* 0x000f220000000800 */
[----:B-----5:R-:W-:-:S03]  /*1cd0*/  I2FP.F32.S32 R8, R8 ;  /* 0x0000000800087245 */ /* 0x020fc60000201400 */
[----:B------:R-:W5:Y:S01]  /*1ce0*/  LDS R28, [R30+0x300] ;  /* 0x000300001e1c7984 */ /* 0x000f620000000800 */
[----:B------:R-:W-:-:S03]  /*1cf0*/  I2FP.F32.S32 R7, R7 ;  /* 0x0000000700077245 */ /* 0x000fc60000201400 */
[----:B------:R-:W5:Y:S01]  /*1d00*/  LDS R29, [R30+0x304] ;  /* 0x000304001e1d7984 */ /* 0x000f620000000800 */
[----:B------:R-:W-:-:S03]  /*1d10*/  I2FP.F32.S32 R6, R6 ;  /* 0x0000000600067245 */ /* 0x000fc60000201400 */
[----:B------:R-:W5:Y:S01]  /*1d20*/  LDS R23, [R30+0x308] ;  /* 0x000308001e177984 */ /* 0x000f620000000800 */
[----:B------:R-:W-:-:S03]  /*1d30*/  I2FP.F32.S32 R5, R5 ;  /* 0x0000000500057245 */ /* 0x000fc60000201400 */
[----:B------:R-:W5:Y:S01]  /*1d40*/  LDS R22, [R30+0x480] ;  /* 0x000480001e167984 */ /* 0x000f620000000800 */
[----:B------:R-:W-:-:S03]  /*1d50*/  I2FP.F32.S32 R4, R4 ;  /* 0x0000000400047245 */ /* 0x000fc60000201400 */
[----:B------:R-:W5:Y:S01]  /*1d60*/  LDS R20, [R30+0x484] ;  /* 0x000484001e147984 */ /* 0x000f620000000800 */
[----:B0-----:R-:W-:-:S03]  /*1d70*/  I2FP.F32.S32 R3, R3 ;  /* 0x0000000300037245 */ /* 0x001fc60000201400 */
[----:B------:R-:W0:Y:S01]  /*1d80*/  LDS R12, [R30+0x488] ;  /* 0x000488001e0c7984 */ /* 0x000e220000000800 */
[----:B------:R-:W-:-:S03]  /*1d90*/  I2FP.F32.S32 R2, R2 ;  /* 0x0000000200027245 */ /* 0x000fc60000201400 */
        /* <DEDUP_REMOVED lines=11> */
[----:B------:R-:W-:Y:S02]  /*1e50*/  I2FP.F32.S32 R29, R29 ;  /* 0x0000001d001d7245 */ /* 0x000fe40000201400 */
[----:B------:R-:W-:Y:S02]  /*1e60*/  I2FP.F32.S32 R23, R23 ;  /* 0x0000001700177245 */ /* 0x000fe40000201400 */
[----:B------:R-:W-:Y:S02]  /*1e70*/  I2FP.F32.S32 R22, R22 ;  /* 0x0000001600167245 */ /* 0x000fe40000201400 */
[----:B------:R-:W-:Y:S02]  /*1e80*/  I2FP.F32.S32 R20, R20 ;  /* 0x0000001400147245 */ /* 0x000fe40000201400 */
[----:B0-----:R-:W-:Y:S02]  /*1e90*/  I2FP.F32.S32 R12, R12 ;  /* 0x0000000c000c7245 */ /* 0x001fe40000201400 */
[----:B------:R-:W-:-:S02]  /*1ea0*/  I2FP.F32.S32 R13, R13 ;  /* 0x0000000d000d7245 */ /* 0x000fc40000201400 */
[----:B-1----:R-:W-:Y:S02]  /*1eb0*/  I2FP.F32.S32 R14, R14 ;  /* 0x0000000e000e7245 */ /* 0x002fe40000201400 */
[----:B--2---:R-:W-:Y:S02]  /*1ec0*/  I2FP.F32.S32 R15, R15 ;  /* 0x0000000f000f7245 */ /* 0x004fe40000201400 */
[----:B---3--:R-:W-:Y:S02]  /*1ed0*/  I2FP.F32.S32 R17, R17 ;  /* 0x0000001100117245 */ /* 0x008fe40000201400 */
[----:B----4-:R-:W-:Y:S02]  /*1ee0*/  I2FP.F32.S32 R18, R18 ;  /* 0x0000001200127245 */ /* 0x010fe40000201400 */
[----:B-----5:R-:W-:-:S07]  /*1ef0*/  I2FP.F32.S32 R19, R19 ;  /* 0x0000001300137245 */ /* 0x020fce0000201400 */
.L_x_4:
[----:B0-----:R-:W0:Y:S01]  /*1f00*/  S2UR UR7, SR_CgaCtaId ;  /* 0x00000000000779c3 */ /* 0x001e220000008800 */
[----:B------:R-:W-:Y:S01]  /*1f10*/  UMOV UR5, 0x400 ;  /* 0x0000040000057882 */ /* 0x000fe20000000000 */
[----:B------:R-:W-:Y:S01]  /*1f20*/  HFMA2 R31, -RZ, RZ, 0, 0 ;  /* 0x00000000ff1f7431 */ /* 0x000fe200000001ff */
[----:B------:R-:W-:Y:S01]  /*1f30*/  UIADD3 UR6, UPT, UPT, UR5, 0x400, URZ ;  /* 0x0000040005067890 */ /* 0x000fe2000fffe0ff */
[----:B------:R-:W-:-:S03]  /*1f40*/  MOV R30, 0x3600 ;  /* 0x00003600001e7802 */ /* 0x000fc60000000f00 */
[----:B0-----:R-:W-:Y:S02]  /*1f50*/  ULEA UR6, UR7, UR6, 0x18 ;  /* 0x0000000607067291 */ /* 0x001fe4000f8ec0ff */
[----:B------:R-:W-:Y:S02]  /*1f60*/  ULEA UR7, UR7, UR5, 0x18 ;  /* 0x0000000507077291 */ /* 0x000fe4000f8ec0ff */
[----:B------:R-:W-:-:S12]  /*1f70*/  UIMAD UR5, UR4, 0x1b0, UR6 ;  /* 0x000001b0040578a4 */ /* 0x000fd8000f8e0206 */
.L_x_3:
[----:B------:R-:W0:Y:S04]  /*1f80*/  LDS R33, [R30+UR5+-0x3600] ;  /* 0xffca00051e217984 */ /* 0x000e280008000800 */
[----:B------:R-:W1:Y:S01]  /*1f90*/  LDS R34, [R30+UR5+-0x35fc] ;  /* 0xffca04051e227984 */ /* 0x000e620008000800 */
[----:B0-----:R-:W-:-:S03]  /*1fa0*/  FFMA R32, R0, R33, RZ ;  /* 0x0000002100207223 */ /* 0x001fc600000000ff */
[----:B------:R-:W0:Y:S01]  /*1fb0*/  LDS R33, [R30+UR5] ;  /* 0x000000051e217984 */ /* 0x000e220008000800 */
[----:B-1----:R-:W-:-:S03]  /*1fc0*/  FFMA R35, R11, R34, R32 ;  /* 0x000000220b237223 */ /* 0x002fc60000000020 */
[----:B------:R-:W1:Y:S01]  /*1fd0*/  LDS R34, [R30+UR5+0x4] ;  /* 0x000004051e227984 */ /* 0x000e620008000800 */
[----:B0-----:R-:W-:-:S04]  /*1fe0*/  FFMA R32, R0, R33, RZ ;  /* 0x0000002100207223 */ /* 0x001fc800000000ff */
[----:B-1----:R-:W-:Y:S02]  /*1ff0*/  FFMA R33, R11, R34, R32 ;  /* 0x000000220b217223 */ /* 0x002fe40000000020 */
[----:B------:R-:W0:Y:S04]  /*2000*/  LDS R34, [R30+UR5+0x8] ;  /* 0x000008051e227984 */ /* 0x000e280008000800 */
[----:B------:R-:W1:Y:S01]  /*2010*/  LDS R32, [R30+UR5+-0x35f8] ;  /* 0xffca08051e207984 */ /* 0x000e620008000800 */
[----:B0-----:R-:W-:-:S03]  /*2020*/  FFMA R34, R10, R34, R33 ;  /* 0x000000220a227223 */ /* 0x001fc60000000021 */
[----:B------:R-:W0:Y:S01]  /*2030*/  LDS R33, [R30+UR5+-0x35f4] ;  /* 0xffca0c051e217984 */ /* 0x000e220008000800 */
[----:B-1----:R-:W-:-:S03]  /*2040*/  FFMA R32, R10, R32, R35 ;  /* 0x000000200a207223 */ /* 0x002fc60000000023 */
[----:B------:R-:W1:Y:S01]  /*2050*/  LDS R35, [R30+UR5+0xc] ;  /* 0x00000c051e237984 */ /* 0x000e620008000800 */
        /* <DEDUP_REMOVED lines=27> */
[----:B------:R-:W-:Y:S01]  /*2210*/  LDS R34, [R30+UR5+0x2c] ;  /* 0x00002c051e227984 */ /* 0x000fe20008000800 */
[----:B0-----:R-:W-:-:S03]  /*2220*/  FFMA R33, R2, R32, R33 ;  /* 0x0000002002217223 */ /* 0x001fc60000000021 */
[----:B------:R-:W0:Y:S02]  /*2230*/  LDS R32, [R30+UR5+0x28] ;  /* 0x000028051e207984 */ /* 0x000e240008000800 */
[----:B0-----:R-:W-:Y:S02]  /*2240*/  FFMA R35, R2, R32, R35 ;  /* 0x0000002002237223 */ /* 0x001fe40000000023 */
[----:B------:R-:W0:Y:S02]  /*2250*/  LDS R32, [R30+UR5+-0x35d4] ;  /* 0xffca2c051e207984 */ /* 0x000e240008000800 */
[C---:B------:R-:W-:Y:S02]  /*2260*/  FFMA R34, R24.reuse, R34, R35 ;  /* 0x0000002218227223 */ /* 0x040fe40000000023 */
        /* <DEDUP_REMOVED lines=18> */
[----:B------:R-:W0:Y:S02]  /*2390*/  LDS R33, [R30+UR5+-0x35c0] ;  /* 0xffca40051e217984 */ /* 0x000e240008000800 */
[C---:B0-----:R-:W-:Y:S02]  /*23a0*/  FFMA R32, R29.reuse, R33, R32 ;  /* 0x000000211d207223 */ /* 0x041fe40000000020 */
[----:B------:R-:W0:Y:S02]  /*23b0*/  LDS R33, [R30+UR5+0x40] ;  /* 0x000040051e217984 */ /* 0x000e240008000800 */
[----:B0-----:R-:W-:Y:S02]  /*23c0*/  FFMA R34, R29, R33, R34 ;  /* 0x000000211d227223 */ /* 0x001fe40000000022 */
[----:B------:R-:W0:Y:S02]  /*23d0*/  LDS R33, [R30+UR5+-0x35bc] ;  /* 0xffca44051e217984 */ /* 0x000e240008000800 */
[----:B------:R-:W-:-:S02]  /*23e0*/  FFMA R35, R23, R35, R34 ;  /* 0x0000002317237223 */ /* 0x000fc40000000022 */
[----:B------:R-:W-:Y:S01]  /*23f0*/  LDS R34, [R30+UR5+0x50] ;  /* 0x000050051e227984 */ /* 0x000fe20008000800 */
[----:B0-----:R-:W-:-:S03]  /*2400*/  FFMA R33, R23, R33, R32 ;  /* 0x0000002117217223 */ /* 0x001fc60000000020 */
[----:B------:R-:W0:Y:S02]  /*2410*/  LDS R32, [R30+UR5+-0x35b8] ;  /* 0xffca48051e207984 */ /* 0x000e240008000800 */
[C---:B0-----:R-:W-:Y:S02]  /*2420*/  FFMA R33, R22.reuse, R32, R33 ;  /* 0x0000002016217223 */ /* 0x041fe40000000021 */
[----:B------:R-:W0:Y:S02]  /*2430*/  LDS R32, [R30+UR5+0x48] ;  /* 0x000048051e207984 */ /* 0x000e240008000800 */
[----:B0-----:R-:W-:Y:S02]  /*2440*/  FFMA R35, R22, R32, R35 ;  /* 0x0000002016237223 */ /* 0x001fe40000000023 */
[----:B------:R-:W0:Y:S02]  /*2450*/  LDS R32, [R30+UR5+-0x35b4] ;  /* 0xffca4c051e207984 */ /* 0x000e240008000800 */
[----:B0-----:R-:W-:-:S02]  /*2460*/  FFMA R33, R20, R32, R33 ;  /* 0x0000002014217223 */ /* 0x001fc40000000021 */
        /* <DEDUP_REMOVED lines=20> */
[----:B------:R-:W1:Y:S01]  /*25b0*/  LDS R34, [R30+UR5+0x64] ;  /* 0x000064051e227984 */ /* 0x000e620008000800 */
[----:B0-----:R-:W-:-:S03]  /*25c0*/  FFMA R33, R17, R33, R32 ;  /* 0x0000002111217223 */ /* 0x001fc60000000020 */
[----:B------:R-:W0:Y:S01]  /*25d0*/  LDS R32, [R30+UR5+-0x359c] ;  /* 0xffca64051e207984 */ /* 0x000e220008000800 */
[C---:B-1----:R-:W-:Y:S01]  /*25e0*/  FFMA R34, R18.reuse, R34, R35 ;  /* 0x0000002212227223 */ /* 0x042fe20000000023 */
[----:B0-----:R-:W-:Y:S02]  /*25f0*/  FFMA R32, R18, R32, R33 ;  /* 0x0000002012207223 */ /* 0x001fe40000000021 */
[----:B------:R-:W0:Y:S02]  /*2600*/  LDS R33, [R30+UR5+-0x3598] ;  /* 0xffca68051e217984 */ /* 0x000e240008000800 */
[----:B0-----:R-:W-:Y:S02]  /*2610*/  FFMA R32, R19, R33, R32 ;  /* 0x0000002113207223 */ /* 0x001fe40000000020 */
[----:B------:R0:W1:Y:S03]  /*2620*/  LDS R33, [R30+UR5+0x68] ;  /* 0x000068051e217984 */ /* 0x0000660008000800 */
[----:B------:R-:W-:-:S02]  /*2630*/  FSETP.GT.AND P0, PT, R32, 255, PT ;  /* 0x437f00002000780b */ /* 0x000fc40003f04000 */
[----:B------:R-:W2:Y:S01]  /*2640*/  F2I.TRUNC.NTZ R32, R32 ;  /* 0x0000002000207305 */ /* 0x000ea2000020f100 */
[----:B0-----:R-:W-:Y:S01]  /*2650*/  IADD3 R30, PT, PT, R30, 0x6c, RZ ;  /* 0x0000006c1e1e7810 */ /* 0x001fe20007ffe0ff */
[----:B-1----:R-:W-:Y:S01]  /*2660*/  FFMA R33, R19, R33, R34 ;  /* 0x0000002113217223 */ /* 0x002fe20000000022 */
[----:B--2---:R-:W-:Y:S02]  /*2670*/  SEL R34, R32, 0xff, !P0 ;  /* 0x000000ff20227807 */ /* 0x004fe40004000000 */
[----:B------:R-:W-:-:S03]  /*2680*/  ISETP.NE.AND P0, PT, R30, 0x37b0, PT ;  /* 0x000037b01e00780c */ /* 0x000fc60003f05270 */
[----:B------:R-:W0:Y:S01]  /*2690*/  F2I.TRUNC.NTZ R35, R33 ;  /* 0x0000002100237305 */ /* 0x000e22000020f100 */
[----:B------:R-:W-:Y:S02]  /*26a0*/  FSETP.GT.AND P1, PT, R33, 255, PT ;  /* 0x437f00002100780b */ /* 0x000fe40003f24000 */
[----:B------:R-:W-:-:S06]  /*26b0*/  LEA R34, R34, UR7, 0x2 ;  /* 0x0000000722227c11 */ /* 0x000fcc000f8e10ff */
[----:B------:R-:W-:Y:S01]  /*26c0*/  LDS R34, [R34] ;  /* 0x0000000022227984 */ /* 0x000fe20000000800 */
[----:B0-----:R-:W-:-:S04]  /*26d0*/  SEL R35, R35, 0xff, !P1 ;  /* 0x000000ff23237807 */ /* 0x001fc80004800000 */
[----:B------:R-:W-:-:S06]  /*26e0*/  LEA R35, R35, UR7, 0x2 ;  /* 0x0000000723237c11 */ /* 0x000fcc000f8e10ff */
[----:B------:R-:W0:Y:S02]  /*26f0*/  LDS R35, [R35] ;  /* 0x0000000023237984 */ /* 0x000e240000000800 */
[----:B0-----:R-:W-:-:S04]  /*2700*/  FADD R32, R34, R35 ;  /* 0x0000002322207221 */ /* 0x001fc80000000000 */
[----:B------:R-:W-:Y:S01]  /*2710*/  FADD R31, R32, R31 ;  /* 0x0000001f201f7221 */ /* 0x000fe20000000000 */
[----:B------:R-:W-:Y:S06]  /*2720*/  @P0 BRA `(.L_x_3) ;  /* 0xfffffff800140947 */ /* 0x000fec000383ffff */
[----:B------:R-:W-:Y:S02]  /*2730*/  ULEA UR5, UR4, UR10, 0x2 ;  /* 0x0000000a04057291 */ /* 0x000fe4000f8e10ff */
[----:B------:R-:W-:-:S04]  /*2740*/  UIADD3 UR4, UPT, UPT, UR4, 0x1, URZ ;  /* 0x0000000104047890 */ /* 0x000fc8000fffe0ff */
[----:B------:R-:W-:-:S03]  /*2750*/  UISETP.NE.AND UP0, UPT, UR4, 0x20, UPT ;  /* 0x000000200400788c */ /* 0x000fc6000bf05270 */
[----:B------:R0:W-:Y:S06]  /*2760*/  STL [UR5], R31 ;  /* 0x0000001fff007987 */ /* 0x0001ec0008100805 */
[----:B------:R-:W-:Y:S05]  /*2770*/  BRA.U UP0, `(.L_x_4) ;  /* 0xfffffff500e07547 */ /* 0x000fea000b83ffff */
[----:B------:R-:W-:-:S04]  /*2780*/  ISETP.GT.AND P0, PT, R16, 0xff, PT ;  /* 0x000000ff1000780c */ /* 0x000fc80003f04270 */
[----:B------:R-:W-:-:S13]  /*2790*/  ISETP.GT.U32.OR P0, PT, R21, 0xff, P0 ;  /* 0x000000ff1500780c */ /* 0x000fda0000704470 */
[----:B------:R-:W-:Y:S05]  /*27a0*/  @P0 EXIT ;  /* 0x000000000000094d */ /* 0x000fea0003800000 */
[----:B------:R-:W1:Y:S01]  /*27b0*/  S2R R17, SR_TID.Z ;  /* 0x0000000000117919 */ /* 0x000e620000002300 */
[----:B------:R-:W2:Y:S01]  /*27c0*/  LDC.64 R2, c[0x0][0x398] ;  /* 0x0000e600ff027b82 */ /* 0x000ea20000000a00 */
[----:B------:R-:W3:Y:S04]  /*27d0*/  LDL.128 R32, [R1] ;  /* 0x0000000001207983 */ /* 0x000ee80000100c00 */
[----:B------:R-:W4:Y:S04]  /*27e0*/  LDL.128 R4, [R1+0x10] ;  /* 0x0000100001047983 */ /* 0x000f280000100c00 */
[----:B------:R-:W5:Y:S04]  /*27f0*/  LDL.128 R8, [R1+0x20] ;  /* 0x0000200001087983 */ /* 0x000f680000100c00 */
[----:B------:R-:W5:Y:S04]  /*2800*/  LDL.128 R12, [R1+0x30] ;  /* 0x00003000010c7983 */ /* 0x000f680000100c00 */
[----:B------:R-:W5:Y:S01]  /*2810*/  LDL.128 R24, [R1+0x60] ;  /* 0x0000600001187983 */ /* 0x000f620000100c00 */
[----:B-1----:R-:W-:-:S03]  /*2820*/  LEA R0, R16, R17, 0x3 ;  /* 0x0000001110007211 */ /* 0x002fc600078e18ff */
[----:B------:R-:W5:Y:S01]  /*2830*/  LDL.128 R16, [R1+0x40] ;  /* 0x0000400001107983 */ /* 0x000f620000100c00 */
[----:B------:R-:W-:-:S03]  /*2840*/  LEA R0, R21, R0, 0xb ;  /* 0x0000000015007211 */ /* 0x000fc600078e58ff */
[----:B------:R-:W5:Y:S01]  /*2850*/  LDL.128 R20, [R1+0x50] ;  /* 0x0000500001147983 */ /* 0x000f620000100c00 */
[----:B------:R-:W-:-:S05]  /*2860*/  SHF.L.U32 R29, R0, 0x5, RZ ;  /* 0x00000005001d7819 */ /* 0x000fca00000006ff */
[----:B--2---:R-:W-:Y:S02]  /*2870*/  IMAD.WIDE R2, R29, 0x4, R2 ;  /* 0x000000041d027825 */ /* 0x004fe400078e0202 */
[----:B0-----:R-:W2:Y:S04]  /*2880*/  LDL.128 R28, [R1+0x70] ;  /* 0x00007000011c7983 */ /* 0x001ea80000100c00 */
[----:B---3--:R-:W-:Y:S04]  /*2890*/  STG.E desc[UR8][R2.64], R32 ;  /* 0x0000002002007986 */ /* 0x008fe8000c101908 */
[----:B------:R-:W-:Y:S04]  /*28a0*/  STG.E desc[UR8][R2.64+0x4], R33 ;  /* 0x0000042102007986 */ /* 0x000fe8000c101908 */
[----:B------:R-:W-:Y:S04]  /*28b0*/  STG.E desc[UR8][R2.64+0x8], R34 ;  /* 0x0000082202007986 */ /* 0x000fe8000c101908 */
[----:B------:R-:W-:Y:S04]  /*28c0*/  STG.E desc[UR8][R2.64+0xc], R35 ;  /* 0x00000c2302007986 */ /* 0x000fe8000c101908 */
[----:B----4-:R-:W-:Y:S04]  /*28d0*/  STG.E desc[UR8][R2.64+0x10], R4 ;  /* 0x0000100402007986 */ /* 0x010fe8000c101908 */
[----:B------:R-:W-:Y:S04]  /*28e0*/  STG.E desc[UR8][R2.64+0x14], R5 ;  /* 0x0000140502007986 */ /* 0x000fe8000c101908 */
[----:B------:R-:W-:Y:S04]  /*28f0*/  STG.E desc[UR8][R2.64+0x18], R6 ;  /* 0x0000180602007986 */ /* 0x000fe8000c101908 */
[----:B------:R-:W-:Y:S04]  /*2900*/  STG.E desc[UR8][R2.64+0x1c], R7 ;  /* 0x00001c0702007986 */ /* 0x000fe8000c101908 */
[----:B-----5:R-:W-:Y:S04]  /*2910*/  STG.E desc[UR8][R2.64+0x20], R8 ;  /* 0x0000200802007986 */ /* 0x020fe8000c101908 */
[----:B------:R-:W-:Y:S04]  /*2920*/  STG.E desc[UR8][R2.64+0x24], R9 ;  /* 0x0000240902007986 */ /* 0x000fe8000c101908 */
        /* <DEDUP_REMOVED lines=18> */
[----:B--2---:R-:W-:Y:S04]  /*2a50*/  STG.E desc[UR8][R2.64+0x70], R28 ;  /* 0x0000701c02007986 */ /* 0x004fe8000c101908 */
[----:B------:R-:W-:Y:S04]  /*2a60*/  STG.E desc[UR8][R2.64+0x74], R29 ;  /* 0x0000741d02007986 */ /* 0x000fe8000c101908 */
[----:B------:R-:W-:Y:S04]  /*2a70*/  STG.E desc[UR8][R2.64+0x78], R30 ;  /* 0x0000781e02007986 */ /* 0x000fe8000c101908 */
[----:B------:R-:W-:Y:S01]  /*2a80*/  STG.E desc[UR8][R2.64+0x7c], R31 ;  /* 0x00007c1f02007986 */ /* 0x000fe2000c101908 */
[----:B------:R-:W-:Y:S05]  /*2a90*/  EXIT ;  /* 0x000000000000794d */ /* 0x000fea0003800000 */
.L_x_5:
[----:B------:R-:W-:-:S00]  /*2aa0*/  BRA `(.L_x_5) ;  /* 0xfffffffc00fc7947 */ /* 0x000fc0000383ffff */
[----:B------:R-:W-:-:S00]  /*2ab0*/  NOP ;  /* 0x0000000000007918 */ /* 0x000fc00000000000 */
        /* <DEDUP_REMOVED lines=12> */
.L_x_10:


//--------------------- .text._Z10powerArrayPiPfS0_ --------------------------
	.section	.text._Z10powerArrayPiPfS0_,"ax",@progbits
	.align	128
        .global         _Z10powerArrayPiPfS0_
        .type           _Z10powerArrayPiPfS0_,@function
        .size           _Z10powerArrayPiPfS0_,(.L_x_11 - _Z10powerArrayPiPfS0_)
        .other          _Z10powerArrayPiPfS0_,@"STO_CUDA_ENTRY STV_DEFAULT"
_Z10powerArrayPiPfS0_:
.text._Z10powerArrayPiPfS0_:
[----:B------:R-:W-:Y:S08]  /*0000*/  LDC R1, c[0x0][0x37c] ;  /* 0x0000df00ff017b82 */ /* 0x000ff00000000800 */
[----:B------:R-:W0:Y:S01]  /*0010*/  LDC.64 R24, c[0x0][0x388] ;  /* 0x0000e200ff187b82 */ /* 0x000e220000000a00 */
[----:B------:R-:W0:Y:S02]  /*0020*/  LDCU.64 UR4, c[0x0][0x358] ;  /* 0x00006b00ff0477ac */ /* 0x000e240008000a00 */
[----:B0-----:R-:W2:Y:S04]  /*0030*/  LDG.E R12, desc[UR4][R24.64+0x10] ;  /* 0x00001004180c7981 */ /* 0x001ea8000c1e1900 */
[----:B------:R-:W2:Y:S04]  /*0040*/  LDG.E R13, desc[UR4][R24.64+0x14] ;  /* 0x00001404180d7981 */ /* 0x000ea8000c1e1900 */
[----:B------:R-:W2:Y:S04]  /*0050*/  LDG.E R14, desc[UR4][R24.64+0x18] ;  /* 0x00001804180e7981 */ /* 0x000ea8000c1e1900 */
[----:B------:R-:W2:Y:S04]  /*0060*/  LDG.E R15, desc[UR4][R24.64+0x1c] ;  /* 0x00001c04180f7981 */ /* 0x000ea8000c1e1900 */
[----:B------:R-:W3:Y:S04]  /*0070*/  LDG.E R8, desc[UR4][R24.64] ;  /* 0x0000000418087981 */ /* 0x000ee8000c1e1900 */
[----:B------:R-:W3:Y:S04]  /*0080*/  LDG.E R9, desc[UR4][R24.64+0x4] ;  /* 0x0000040418097981 */ /* 0x000ee8000c1e1900 */
[----:B------:R-:W3:Y:S04]  /*0090*/  LDG.E R10, desc[UR4][R24.64+0x8] ;  /* 0x00000804180a7981 */ /* 0x000ee8000c1e1900 */
[----:B------:R-:W3:Y:S01]  /*00a0*/  LDG.E R11, desc[UR4][R24.64+0xc] ;  /* 0x00000c04180b7981 */ /* 0x000ee2000c1e1900 */
[----:B------:R-:W0:Y:S01]  /*00b0*/  S2R R0, SR_CgaCtaId ;  /* 0x0000000000007919 */ /* 0x000e220000008800 */
[----:B------:R-:W-:-:S02]  /*00c0*/  MOV R23, 0x400 ;  /* 0x0000040000177802 */ /* 0x000fc40000000f00 */
[----:B------:R-:W4:Y:S04]  /*00d0*/  LDG.E R20, desc[UR4][R24.64+0x60] ;  /* 0x0000600418147981 */ /* 0x000f28000c1e1900 */
[----:B------:R-:W5:Y:S04]  /*00e0*/  LDG.E R16, desc[UR4][R24.64+0x20] ;  /* 0x0000200418107981 */ /* 0x000f68000c1e1900 */
[----:B------:R-:W5:Y:S04]  /*00f0*/  LDG.E R17, desc[UR4][R24.64+0x24] ;  /* 0x0000240418117981 */ /* 0x000f68000c1e1900 */
[----:B------:R-:W5:Y:S04]  /*0100*/  LDG.E R18, desc[UR4][R24.64+0x28] ;  /* 0x0000280418127981 */ /* 0x000f68000c1e1900 */
[----:B------:R-:W5:Y:S04]  /*0110*/  LDG.E R19, desc[UR4][R24.64+0x2c] ;  /* 0x00002c0418137981 */ /* 0x000f68000c1e1900 */
[----:B------:R-:W4:Y:S04]  /*0120*/  LDG.E R4, desc[UR4][R24.64+0x30] ;  /* 0x0000300418047981 */ /* 0x000f28000c1e1900 */
[----:B------:R-:W4:Y:S01]  /*0130*/  LDG.E R5, desc[UR4][R24.64+0x34] ;  /* 0x0000340418057981 */ /* 0x000f22000c1e1900 */
[----:B0-----:R-:W-:-:S03]  /*0140*/  LEA R2, R0, R23, 0x18 ;  /* 0x0000001700027211 */ /* 0x001fc600078ec0ff */
[----:B------:R-:W4:Y:S04]  /*0150*/  LDG.E R6, desc[UR4][R24.64+0x38] ;  /* 0x0000380418067981 */ /* 0x000f28000c1e1900 */
[----:B------:R-:W4:Y:S04]  /*0160*/  LDG.E R7, desc[UR4][R24.64+0x3c] ;  /* 0x00003c0418077981 */ /* 0x000f28000c1e1900 */
[----:B------:R-:W4:Y:S04]  /*0170*/  LDG.E R21, desc[UR4][R24.64+0x64] ;  /* 0x0000640418157981 */ /* 0x000f28000c1e1900 */
[----:B------:R-:W4:Y:S04]  /*0180*/  LDG.E R29, desc[UR4][R24.64+0x68] ;  /* 0x00006804181d7981 */ /* 0x000f28000c1e1900 */
[----:B--2---:R0:W-:Y:S04]  /*0190*/  STS.128 [R2+0x10], R12 ;  /* 0x0000100c02007388 */ /* 0x0041e80000000c00 */
[----:B0-----:R-:W2:Y:S04]  /*01a0*/  LDG.E R12, desc[UR4][R24.64+0x50] ;  /* 0x00005004180c7981 */ /* 0x001ea8000c1e1900 */
[----:B------:R-:W2:Y:S04]  /*01b0*/  LDG.E R13, desc[UR4][R24.64+0x54] ;  /* 0x00005404180d7981 */ /* 0x000ea8000c1e1900 */
[----:B------:R-:W2:Y:S04]  /*01c0*/  LDG.E R14, desc[UR4][R24.64+0x58] ;  /* 0x00005804180e7981 */ /* 0x000ea8000c1e1900 */
[----:B------:R-:W2:Y:S04]  /*01d0*/  LDG.E R15, desc[UR4][R24.64+0x5c] ;  /* 0x00005c04180f7981 */ /* 0x000ea8000c1e1900 */
[----:B---3--:R0:W-:Y:S04]  /*01e0*/  STS.128 [R2], R8 ;  /* 0x0000000802007388 */ /* 0x0081e80000000c00 */
[----:B0-----:R-:W3:Y:S04]  /*01f0*/  LDG.E R8, desc[UR4][R24.64+0x40] ;  /* 0x0000400418087981 */ /* 0x001ee8000c1e1900 */
[----:B------:R-:W3:Y:S04]  /*0200*/  LDG.E R9, desc[UR4][R24.64+0x44] ;  /* 0x0000440418097981 */ /* 0x000ee8000c1e1900 */
[----:B------:R-:W3:Y:S04]  /*0210*/  LDG.E R10, desc[UR4][R24.64+0x48] ;  /* 0x00004804180a7981 */ /* 0x000ee8000c1e1900 */
[----:B------:R0:W3:Y:S01]  /*0220*/  LDG.E R11, desc[UR4][R24.64+0x4c] ;  /* 0x00004c04180b7981 */ /* 0x0000e2000c1e1900 */
[----:B------:R-:W1:Y:S01]  /*0230*/  S2R R26, SR_TID.Y ;  /* 0x00000000001a7919 */ /* 0x000e620000002200 */
[----:B------:R-:W0:Y:S01]  /*0240*/  S2R R27, SR_TID.X ;  /* 0x00000000001b7919 */ /* 0x000e220000002100 */
[----:B------:R-:W1:Y:S01]  /*0250*/  S2R R22, SR_CTAID.Y ;  /* 0x0000000000167919 */ /* 0x000e620000002600 */
[----:B------:R-:W0:Y:S01]  /*0260*/  S2R R28, SR_CTAID.X ;  /* 0x00000000001c7919 */ /* 0x000e220000002500 */
[----:B-----5:R-:W-:Y:S01]  /*0270*/  STS.128 [R2+0x20], R16 ;  /* 0x0000201002007388 */ /* 0x020fe20000000c00 */
[----:B------:R-:W2:Y:S03]  /*0280*/  S2R R3, SR_TID.Z ;  /* 0x0000000000037919 */ /* 0x000ea60000002300 */
[----:B----4-:R-:W-:Y:S04]  /*0290*/  STS.128 [R2+0x30], R4 ;  /* 0x0000300402007388 */ /* 0x010fe80000000c00 */
[----:B------:R-:W-:Y:S04]  /*02a0*/  STS.64 [R2+0x60], R20 ;  /* 0x0000601402007388 */ /* 0x000fe80000000a00 */
[----:B------:R-:W-:Y:S01]  /*02b0*/  STS [R2+0x68], R29 ;  /* 0x0000681d02007388 */ /* 0x000fe20000000800 */
[----:B-1----:R-:W-:-:S02]  /*02c0*/  IMAD R22, R22, 0x4, R26 ;  /* 0x0000000416167824 */ /* 0x002fc400078e021a */
[----:B0-----:R-:W-:-:S03]  /*02d0*/  IMAD R24, R28, 0x4, R27 ;  /* 0x000000041c187824 */ /* 0x001fc600078e021b */
[----:B------:R-:W-:Y:S01]  /*02e0*/  IADD3 R25, PT, PT, R22, -0x1, RZ ;  /* 0xffffffff16197810 */ /* 0x000fe20007ffe0ff */
[----:B------:R-:W-:-:S05]  /*02f0*/  VIADD R28, R24, 0xffffffff ;  /* 0xffffffff181c7836 */ /* 0x000fca0000000000 */
[----:B------:R-:W-:Y:S01]  /*0300*/  LOP3.LUT R25, R25, R28, RZ, 0xfc, !PT ;  /* 0x0000001c19197212 */ /* 0x000fe200078efcff */
[----:B------:R-:W-:-:S03]  /*0310*/  VIADD R23, R23, 0x6c ;  /* 0x0000006c17177836 */ /* 0x000fc60000000000 */
[----:B------:R-:W-:Y:S02]  /*0320*/  ISETP.GE.U32.AND P0, PT, R25, 0x100, PT ;  /* 0x000001001900780c */ /* 0x000fe40003f06070 */
[----:B------:R-:W-:Y:S01]  /*0330*/  LEA R23, R0, R23, 0x18 ;  /* 0x0000001700177211 */ /* 0x000fe200078ec0ff */
[----:B------:R-:W-:Y:S01]  /*0340*/  BSSY.RECONVERGENT B0, `(.L_x_6) ;  /* 0x0000054000007945 */ /* 0x000fe20003800200 */
[----:B--2---:R-:W-:Y:S04]  /*0350*/  STS.128 [R2+0x50], R12 ;  /* 0x0000500c02007388 */ /* 0x004fe80000000c00 */
[----:B---3--:R0:W-:Y:S02]  /*0360*/  STS.128 [R2+0x40], R8 ;  /* 0x0000400802007388 */ /* 0x0081e40000000c00 */
[----:B0-----:R-:W-:-:S04]  /*0370*/  IMAD R8, R26, 0x240, R23 ;  /* 0x000002401a087824 */ /* 0x001fc800078e0217 */
[----:B------:R-:W-:Y:S01]  /*0380*/  IMAD R8, R27, 0x60, R8 ;  /* 0x000000601b087824 */ /* 0x000fe200078e0208 */
[----:B------:R-:W-:Y:S06]  /*0390*/  @!P0 BRA `(.L_x_7) ;  /* 0x0000000000648947 */ /* 0x000fec0003800000 */
[----:B------:R1:W-:Y:S04]  /*03a0*/  STS [R8], RZ ;  /* 0x000000ff08007388 */ /* 0x0003e80000000800 */
[----:B------:R1:W-:Y:S04]  /*03b0*/  STS [R8+0x4], RZ ;  /* 0x000004ff08007388 */ /* 0x0003e80000000800 */
        /* <DEDUP_REMOVED lines=21> */
[----:B------:R1:W-:Y:S01]  /*0510*/  STS [R8+0x5c], RZ ;  /* 0x00005cff08007388 */ /* 0x0003e20000000800 */
[----:B------:R-:W-:Y:S05]  /*0520*/  BRA `(.L_x_8) ;  /* 0x0000000000d47947 */ /* 0x000fea0003800000 */
.L_x_7:
[----:B------:R-:W0:Y:S01]  /*0530*/  LDC.64 R4, c[0x0][0x380] ;  /* 0x0000e000ff047b82 */ /* 0x000e220000000a00 */
[----:B------:R-:W-:Y:S01]  /*0540*/  LEA R7, R22, R24, 0x8 ;  /* 0x0000001816077211 */ /* 0x000fe200078e40ff */
[----:B------:R-:W-:-:S04]  /*0550*/  IMAD.MOV.U32 R0, RZ, RZ, 0x18 ;  /* 0x00000018ff007424 */ /* 0x000fc800078e00ff */
[----:B------:R-:W-:-:S04]  /*0560*/  IMAD R7, R7, R0, -0x1818 ;  /* 0xffffe7e807077424 */ /* 0x000fc800078e0200 */
[----:B0-----:R-:W-:-:S05]  /*0570*/  IMAD.WIDE R4, R7, 0x4, R4 ;  /* 0x0000000407047825 */ /* 0x001fca00078e0204 */
[----:B------:R-:W2:Y:S04]  /*0580*/  LDG.E R7, desc[UR4][R4.64] ;  /* 0x0000000404077981 */ /* 0x000ea8000c1e1900 */
[----:B------:R-:W3:Y:S04]  /*0590*/  LDG.E R9, desc[UR4][R4.64+0x4] ;  /* 0x0000040404097981 */ /* 0x000ee8000c1e1900 */
        /* <DEDUP_REMOVED lines=16> */
[----:B--2---:R0:W-:Y:S04]  /*06a0*/  STS [R8], R7 ;  /* 0x0000000708007388 */ /* 0x0041e80000000800 */
[----:B---3--:R1:W-:Y:S04]  /*06b0*/  STS [R8+0x4], R9 ;  /* 0x0000040908007388 */ /* 0x0083e80000000800 */
[----:B----4-:R2:W-:Y:S04]  /*06c0*/  STS [R8+0x8], R11 ;  /* 0x0000080b08007388 */ /* 0x0105e80000000800 */
[----:B-----5:R3:W-:Y:S04]  /*06d0*/  STS [R8+0xc], R13 ;  /* 0x00000c0d08007388 */ /* 0x0207e80000000800 */
[----:B------:R4:W-:Y:S04]  /*06e0*/  STS [R8+0x10], R15 ;  /* 0x0000100f08007388 */ /* 0x0009e80000000800 */
[----:B------:R5:W-:Y:S04]  /*06f0*/  STS [R8+0x14], R17 ;  /* 0x0000141108007388 */ /* 0x000be80000000800 */
[----:B0-----:R-:W5:Y:S04]  /*0700*/  LDG.E R7, desc[UR4][R4.64+0x2c] ;  /* 0x00002c0404077981 */ /* 0x001f68000c1e1900 */
[----:B-1----:R-:W5:Y:S04]  /*0710*/  LDG.E R9, desc[UR4][R4.64+0x30] ;  /* 0x0000300404097981 */ /* 0x002f68000c1e1900 */
[----:B--2---:R-:W2:Y:S04]  /*0720*/  LDG.E R11, desc[UR4][R4.64+0x34] ;  /* 0x00003404040b7981 */ /* 0x004ea8000c1e1900 */
[----:B---3--:R-:W3:Y:S04]  /*0730*/  LDG.E R13, desc[UR4][R4.64+0x38] ;  /* 0x00003804040d7981 */ /* 0x008ee8000c1e1900 */
[----:B----4-:R-:W4:Y:S04]  /*0740*/  LDG.E R15, desc[UR4][R4.64+0x3c] ;  /* 0x00003c04040f7981 */ /* 0x010f28000c1e1900 */
[----:B-----5:R-:W5:Y:S04]  /*0750*/  LDG.E R17, desc[UR4][R4.64+0x40] ;  /* 0x0000400404117981 */ /* 0x020f68000c1e1900 */
[----:B------:R0:W-:Y:S04]  /*0760*/  STS [R8+0x18], R19 ;  /* 0x0000181308007388 */ /* 0x0001e80000000800 */
        /* <DEDUP_REMOVED lines=13> */
[----:B--2---:R0:W-:Y:S04]  /*0840*/  STS [R8+0x34], R11 ;  /* 0x0000340b08007388 */ /* 0x0041e80000000800 */
[----:B---3--:R0:W-:Y:S04]  /*0850*/  STS [R8+0x38], R13 ;  /* 0x0000380d08007388 */ /* 0x0081e80000000800 */
[----:B----4-:R0:W-:Y:S04]  /*0860*/  STS [R8+0x3c], R15 ;  /* 0x00003c0f08007388 */ /* 0x0101e80000000800 */
[----:B-----5:R0:W-:Y:S02]  /*0870*/  STS [R8+0x40], R17 ;  /* 0x0000401108007388 */ /* 0x0201e40000000800 */
.L_x_8:
[----:B------:R-:W-:Y:S05]  /*0880*/  BSYNC.RECONVERGENT B0 ;  /* 0x0000000000007941 */ /* 0x000fea0003800200 */
.L_x_6:
[----:B------:R-:W-:Y:S01]  /*0890*/  BAR.SYNC.DEFER_BLOCKING 0x0 ;  /* 0x0000000000007b1d */ /* 0x000fe20000010000 */
[----:B------:R-:W-:-:S04]  /*08a0*/  LOP3.LUT P0, RZ, R27, 0x3fc, R26, 0xc8, !PT ;  /* 0x000003fc1bff7812 */ /* 0x000fc8000780c81a */
[----:B------:R-:W-:-:S13]  /*08b0*/  ISETP.GT.U32.OR P0, PT, R3, 0x7, P0 ;  /* 0x000000070300780c */ /* 0x000fda0000704470 */
[----:B------:R-:W-:Y:S05]  /*08c0*/  @P0 EXIT ;  /* 0x000000000000094d */ /* 0x000fea0003800000 */
[----:B01----:R-:W-:Y:S01]  /*08d0*/  LEA R8, R3, R8, 0x2 ;  /* 0x0000000803087211 */ /* 0x003fe200078e10ff */
[----:B------:R-:W-:Y:S01]  /*08e0*/  LDS R0, [R2] ;  /* 0x0000000002007984 */ /* 0x000fe20000000800 */
[----:B------:R-:W-:-:S03]  /*08f0*/  ISETP.GT.AND P0, PT, R24, 0xff, PT ;  /* 0x000000ff1800780c */ /* 0x000fc60003f04270 */
[----:B------:R-:W0:Y:S01]  /*0900*/  LDS R6, [R8] ;  /* 0x0000000008067984 */ /* 0x000e220000000800 */
[----:B------:R-:W-:-:S03]  /*0910*/  ISETP.GT.U32.OR P0, PT, R22, 0xff, P0 ;  /* 0x000000ff1600780c */ /* 0x000fc60000704470 */
[----:B------:R-:W1:Y:S04]  /*0920*/  LDS R9, [R8+0x4] ;  /* 0x0000040008097984 */ /* 0x000e680000000800 */
[----:B------:R-:W2:Y:S04]  /*0930*/  LDS R11, [R8+0x8] ;  /* 0x00000800080b7984 */ /* 0x000ea80000000800 */
[----:B------:R-:W3:Y:S04]  /*0940*/  LDS R18, [R2+0x10] ;  /* 0x0000100002127984 */ /* 0x000ee80000000800 */
[----:B------:R-:W4:Y:S04]  /*0950*/  LDS R23, [R8+0x60] ;  /* 0x0000600008177984 */ /* 0x000f280000000800 */
[----:B------:R-:W5:Y:S04]  /*0960*/  LDS.64 R4, [R2+0x20] ;  /* 0x0000200002047984 */ /* 0x000f680000000a00 */
[----:B------:R-:W5:Y:S04]  /*0970*/  LDS R12, [R8+0x64] ;  /* 0x00006400080c7984 */ /* 0x000f680000000800 */
[----:B------:R-:W5:Y:S04]  /*0980*/  LDS R13, [R8+0x68] ;  /* 0x00006800080d7984 */ /* 0x000f680000000800 */
[----:B------:R-:W5:Y:S04]  /*0990*/  LDS R14, [R8+0xc0] ;  /* 0x0000c000080e7984 */ /* 0x000f680000000800 */
[----:B------:R-:W5:Y:S04]  /*09a0*/  LDS R19, [R8+0xc4] ;  /* 0x0000c40008137984 */ /* 0x000f680000000800 */
[----:B------:R-:W5:Y:S01]  /*09b0*/  LDS R15, [R8+0xc8] ;  /* 0x0000c800080f7984 */ /* 0x000f620000000800 */
[----:B0-----:R-:W-:-:S03]  /*09c0*/  I2FP.F32.S32 R7, R6 ;  /* 0x0000000600077245 */ /* 0x001fc60000201400 */
[----:B------:R-:W0:Y:S01]  /*09d0*/  LDS R17, [R8+0x240] ;  /* 0x0002400008117984 */ /* 0x000e220000000800 */
[----:B-1----:R-:W-:Y:S01]  /*09e0*/  I2FP.F32.S32 R6, R9 ;  /* 0x0000000900067245 */ /* 0x002fe20000201400 */
[----:B------:R-:W-:Y:S02]  /*09f0*/  FFMA R9, R0, R7, RZ ;  /* 0x0000000700097223 */ /* 0x000fe400000000ff */
[----:B------:R-:W1:Y:S01]  /*0a00*/  LDS R16, [R8+0x244] ;  /* 0x0002440008107984 */ /* 0x000e620000000800 */
[----:B--2---:R-:W-:-:S03]  /*0a10*/  I2FP.F32.S32 R20, R11 ;  /* 0x0000000b00147245 */ /* 0x004fc60000201400 */
[----:B------:R-:W2:Y:S01]  /*0a20*/  LDS R7, [R8+0x248] ;  /* 0x0002480008077984 */ /* 0x000ea20000000800 */
[----:B---3--:R-:W-:-:S03]  /*0a30*/  FFMA R21, R18, R6, R9 ;  /* 0x0000000612157223 */ /* 0x008fc60000000009 */
[----:B------:R-:W3:Y:S01]  /*0a40*/  LDS R10, [R2+0x34] ;  /* 0x00003400020a7984 */ /* 0x000ee20000000800 */
[----:B----4-:R-:W-:-:S03]  /*0a50*/  I2FP.F32.S32 R23, R23 ;  /* 0x0000001700177245 */ /* 0x010fc60000201400 */
[----:B------:R-:W4:Y:S01]  /*0a60*/  LDS R11, [R8+0x2a0] ;  /* 0x0002a000080b7984 */ /* 0x000f220000000800 */
[----:B-----5:R-:W-:-:S03]  /*0a70*/  FFMA R21, R4, R20, R21 ;  /* 0x0000001404157223 */ /* 0x020fc60000000015 */
[----:B------:R-:W5:Y:S01]  /*0a80*/  LDS R9, [R2+0x44] ;  /* 0x0000440002097984 */ /* 0x000f620000000800 */
[----:B------:R-:W-:Y:S01]  /*0a90*/  I2FP.F32.S32 R20, R12 ;  /* 0x0000000c00147245 */ /* 0x000fe20000201400 */
[----:B------:R-:W-:Y:S02]  /*0aa0*/  FFMA R21, R0, R23, R21 ;  /* 0x0000001700157223 */ /* 0x000fe40000000015 */
[----:B------:R-:W5:Y:S01]  /*0ab0*/  LDS R6, [R8+0x2a4] ;  /* 0x0002a40008067984 */ /* 0x000f620000000800 */
[----:B------:R-:W-:Y:S01]  /*0ac0*/  I2FP.F32.S32 R23, R13 ;  /* 0x0000000d00177245 */ /* 0x000fe20000201400 */
[----:B------:R-:W-:Y:S02]  /*0ad0*/  FFMA R21, R18, R20, R21 ;  /* 0x0000001412157223 */ /* 0x000fe40000000015 */
[----:B------:R-:W5:Y:S01]  /*0ae0*/  LDS R12, [R8+0x2a8] ;  /* 0x0002a800080c7984 */ /* 0x000f620000000800 */
[----:B------:R-:W-:Y:S01]  /*0af0*/  I2FP.F32.S32 R20, R14 ;  /* 0x0000000e00147245 */ /* 0x000fe20000201400 */
[----:B------:R-:W-:-:S02]  /*0b00*/  FFMA R21, R4, R23, R21 ;  /* 0x0000001704157223 */ /* 0x000fc40000000015 */
[----:B------:R-:W5:Y:S01]  /*0b10*/  LDS R13, [R8+0x300] ;  /* 0x00030000080d7984 */ /* 0x000f620000000800 */
[----:B------:R-:W-:Y:S01]  /*0b20*/  I2FP.F32.S32 R19, R19 ;  /* 0x0000001300137245 */ /* 0x000fe20000201400 */
[----:B------:R-:W-:Y:S02]  /*0b30*/  FFMA R21, R0, R20, R21 ;  /* 0x0000001400157223 */ /* 0x000fe40000000015 */
[----:B------:R-:W5:Y:S01]  /*0b40*/  LDS R0, [R8+0x308] ;  /* 0x0003080008007984 */ /* 0x000f620000000800 */
[----:B------:R-:W-:Y:S01]  /*0b50*/  I2FP.F32.S32 R20, R15 ;  /* 0x0000000f00147245 */ /* 0x000fe20000201400 */
[----:B------:R-:W-:Y:S01]  /*0b60*/  FFMA R19, R18, R19, R21 ;  /* 0x0000001312137223 */ /* 0x000fe20000000015 */
[----:B0-----:R-:W-:Y:S01]  /*0b70*/  I2FP.F32.S32 R21, R17 ;  /* 0x0000001100157245 */ /* 0x001fe20000201400 */
[----:B------:R-:W0:Y:S02]  /*0b80*/  LDS R14, [R8+0x304] ;  /* 0x00030400080e7984 */ /* 0x000e240000000800 */
[----:B------:R-:W-:-:S02]  /*0b90*/  FFMA R20, R4, R20, R19 ;  /* 0x0000001404147223 */ /* 0x000fc40000000013 */
[----:B------:R-:W0:Y:S02]  /*0ba0*/  LDS R15, [R8+0x480] ;  /* 0x00048000080f7984 */ /* 0x000e240000000800 */
[----:B------:R-:W-:Y:S01]  /*0bb0*/  FFMA R21, R21, R5, R20 ;  /* 0x0000000515157223 */ /* 0x000fe20000000014 */
[----:B-1----:R-:W-:Y:S02]  /*0bc0*/  I2FP.F32.S32 R20, R16 ;  /* 0x0000001000147245 */ /* 0x002fe40000201400 */
[----:B--2---:R-:W-:Y:S01]  /*0bd0*/  I2FP.F32.S32 R7, R7 ;  /* 0x0000000700077245 */ /* 0x004fe20000201400 */
[----:B------:R-:W1:Y:S02]  /*0be0*/  LDS R17, [R8+0x484] ;  /* 0x0004840008117984 */ /* 0x000e640000000800 */
[----:B---3--:R-:W-:Y:S02]  /*0bf0*/  FFMA R20, R10, R20, R21 ;  /* 0x000000140a147223 */ /* 0x008fe40000000015 */
[----:B------:R-:W2:Y:S01]  /*0c00*/  LDS R4, [R2+0x48] ;  /* 0x0000480002047984 */ /* 0x000ea20000000800 */
[----:B----4-:R-:W-:-:S03]  /*0c10*/  I2FP.F32.S32 R11, R11 ;  /* 0x0000000b000b7245 */ /* 0x010fc60000201400 */
[----:B------:R-:W3:Y:S01]  /*0c20*/  LDS R16, [R2+0x58] ;  /* 0x0000580002107984 */ /* 0x000ee20000000800 */
[----:B-----5:R-:W-:-:S03]  /*0c30*/  FFMA R20, R9, R7, R20 ;  /* 0x0000000709147223 */ /* 0x020fc60000000014 */
[----:B------:R-:W4:Y:S01]  /*0c40*/  LDS R18, [R8+0x488] ;  /* 0x0004880008127984 */ /* 0x000f220000000800 */
[----:B------:R-:W-:Y:S01]  /*0c50*/  I2FP.F32.S32 R21, R6 ;  /* 0x0000000600157245 */ /* 0x000fe20000201400 */
[----:B------:R-:W-:Y:S02]  /*0c60*/  FFMA R11, R11, R5, R20 ;  /* 0x000000050b0b7223 */ /* 0x000fe40000000014 */
[----:B------:R-:W5:Y:S01]  /*0c70*/  LDS R19, [R8+0x4e0] ;  /* 0x0004e00008137984 */ /* 0x000f620000000800 */
[----:B------:R-:W-:Y:S01]  /*0c80*/  I2FP.F32.S32 R20, R12 ;  /* 0x0000000c00147245 */ /* 0x000fe20000201400 */
[----:B------:R-:W-:Y:S02]  /*0c90*/  FFMA R12, R10, R21, R11 ;  /* 0x000000150a0c7223 */ /* 0x000fe4000000000b */
[----:B------:R0:W5:Y:S01]  /*0ca0*/  LDS R7, [R2+0x68] ;  /* 0x0000680002077984 */ /* 0x0001620000000800 */
[----:B------:R-:W-:Y:S01]  /*0cb0*/  I2FP.F32.S32 R13, R13 ;  /* 0x0000000d000d7245 */ /* 0x000fe20000201400 */
[----:B------:R-:W-:-:S02]  /*0cc0*/  FFMA R20, R9, R20, R12 ;  /* 0x0000001409147223 */ /* 0x000fc4000000000c */
[----:B------:R1:W5:Y:S02]  /*0cd0*/  LDS R6, [R8+0x4e4] ;  /* 0x0004e40008067984 */ /* 0x0003640000000800 */
[----:B------:R-:W-:Y:S01]  /*0ce0*/  FFMA R13, R13, R5, R20 ;  /* 0x000000050d0d7223 */ /* 0x000fe20000000014 */
[----:B------:R-:W-:Y:S01]  /*0cf0*/  I2FP.F32.S32 R5, R0 ;  /* 0x0000000000057245 */ /* 0x000fe20000201400 */
[----:B------:R1:W5:Y:S01]  /*0d00*/  LDS R11, [R8+0x4e8] ;  /* 0x0004e800080b7984 */ /* 0x0003620000000800 */
[----:B0-----:R-:W-:-:S03]  /*0d10*/  I2FP.F32.S32 R14, R14 ;  /* 0x0000000e000e7245 */ /* 0x001fc60000201400 */
[----:B------:R0:W0:Y:S02]  /*0d20*/  LDS R12, [R8+0x540] ;  /* 0x00054000080c7984 */ /* 0x0000240000000800 */
[----:B------:R-:W-:Y:S02]  /*0d30*/  FFMA R14, R10, R14, R13 ;  /* 0x0000000e0a0e7223 */ /* 0x000fe4000000000d */
[----:B------:R0:W0:Y:S01]  /*0d40*/  LDS R2, [R8+0x544] ;  /* 0x0005440008027984 */ /* 0x0000220000000800 */
[----:B------:R-:W-:Y:S01]  /*0d50*/  I2FP.F32.S32 R10, R15 ;  /* 0x0000000f000a7245 */ /* 0x000fe20000201400 */
[----:B------:R-:W-:Y:S02]  /*0d60*/  FFMA R5, R9, R5, R14 ;  /* 0x0000000509057223 */ /* 0x000fe4000000000e */
[----:B------:R0:W0:Y:S01]  /*0d70*/  LDS R0, [R8+0x548] ;  /* 0x0005480008007984 */ /* 0x0000220000000800 */
[----:B-1----:R-:W-:Y:S01]  /*0d80*/  I2FP.F32.S32 R17, R17 ;  /* 0x0000001100117245 */ /* 0x002fe20000201400 */
[----:B--2---:R-:W-:-:S04]  /*0d90*/  FFMA R5, R10, R4, R5 ;  /* 0x000000040a057223 */ /* 0x004fc80000000005 */
[----:B---3--:R-:W-:Y:S01]  /*0da0*/  FFMA R10, R16, R17, R5 ;  /* 0x00000011100a7223 */ /* 0x008fe20000000005 */
[----:B----4-:R-:W-:Y:S02]  /*0db0*/  I2FP.F32.S32 R18, R18 ;  /* 0x0000001200127245 */ /* 0x010fe40000201400 */
[----:B-----5:R-:W-:Y:S01]  /*0dc0*/  I2FP.F32.S32 R14, R19 ;  /* 0x00000013000e7245 */ /* 0x020fe20000201400 */
[----:B------:R-:W-:Y:S06]  /*0dd0*/  @P0 EXIT ;  /* 0x000000000000094d */ /* 0x000fec0003800000 */
[----:B0-----:R-:W0:Y:S01]  /*0de0*/  LDC.64 R8, c[0x0][0x390] ;  /* 0x0000e400ff087b82 */ /* 0x001e220000000a00 */
[----:B------:R-:W-:Y:S01]  /*0df0*/  FFMA R5, R7, R18, R10 ;  /* 0x0000001207057223 */ /* 0x000fe2000000000a */
[----:B------:R-:W-:Y:S01]  /*0e00*/  I2FP.F32.S32 R6, R6 ;  /* 0x0000000600067245 */ /* 0x000fe20000201400 */
[----:B------:R-:W-:Y:S01]  /*0e10*/  IMAD R3, R24, 0x8, R3 ;  /* 0x0000000818037824 */ /* 0x000fe200078e0203 */
[----:B------:R-:W-:Y:S01]  /*0e20*/  I2FP.F32.S32 R11, R11 ;  /* 0x0000000b000b7245 */ /* 0x000fe20000201400 */
[----:B------:R-:W-:Y:S01]  /*0e30*/  FFMA R5, R14, R4, R5 ;  /* 0x000000040e057223 */ /* 0x000fe20000000005 */
[----:B------:R-:W-:Y:S02]  /*0e40*/  I2FP.F32.S32 R12, R12 ;  /* 0x0000000c000c7245 */ /* 0x000fe40000201400 */
[----:B------:R-:W-:Y:S01]  /*0e50*/  I2FP.F32.S32 R2, R2 ;  /* 0x0000000200027245 */ /* 0x000fe20000201400 */
[----:B------:R-:W-:Y:S01]  /*0e60*/  FFMA R6, R16, R6, R5 ;  /* 0x0000000610067223 */ /* 0x000fe20000000005 */
[----:B------:R-:W-:-:S02]  /*0e70*/  LEA R3, R22, R3, 0xb ;  /* 0x0000000316037211 */ /* 0x000fc400078e58ff */
[----:B------:R-:W-:Y:S01]  /*0e80*/  I2FP.F32.S32 R0, R0 ;  /* 0x0000000000007245 */ /* 0x000fe20000201400 */
[----:B------:R-:W-:-:S04]  /*0e90*/  FFMA R11, R7, R11, R6 ;  /* 0x0000000b070b7223 */ /* 0x000fc80000000006 */
[----:B------:R-:W-:-:S04]  /*0ea0*/  FFMA R11, R12, R4, R11 ;  /* 0x000000040c0b7223 */ /* 0x000fc8000000000b */
[----:B------:R-:W-:Y:S01]  /*0eb0*/  FFMA R2, R16, R2, R11 ;  /* 0x0000000210027223 */ /* 0x000fe2000000000b */
[----:B0-----:R-:W-:-:S04]  /*0ec0*/  IMAD.WIDE R8, R3, 0x4, R8 ;  /* 0x0000000403087825 */ /* 0x001fc800078e0208 */
[----:B------:R-:W-:-:S05]  /*0ed0*/  FFMA R7, R7, R0, R2 ;  /* 0x0000000007077223 */ /* 0x000fca0000000002 */
[----:B------:R-:W-:Y:S01]  /*0ee0*/  STG.E desc[UR4][R8.64], R7 ;  /* 0x0000000708007986 */ /* 0x000fe2000c101904 */
[----:B------:R-:W-:Y:S05]  /*0ef0*/  EXIT ;  /* 0x000000000000794d */ /* 0x000fea0003800000 */
.L_x_9:
        /* <DEDUP_REMOVED lines=16> */
.L_x_11:


//--------------------- .nv.shared._Z9energyADCPiPfS0_S0_ --------------------------
	.section	.nv.shared._Z9energyADCPiPfS0_S0_,"aw",@nobits
	.sectionflags	@""
	.align	4
.nv.shared._Z9energyADCPiPfS0_S0_:
	.zero		33152


//--------------------- .nv.shared.reserved.0     --------------------------
	.section	.nv.shared.reserved.0,"aw",@nobits
	.weak		__nv_reservedSMEM_offset_0_alias
	.size		__nv_reservedSMEM_offset_0_alias, 0, 64
	.other		__nv_reservedSMEM_offset_0_alias,@"STO_CUDA_RESERVED_SHARED STV_DEFAULT"
__nv_reservedSMEM_offset_0_alias:
	.zero		0
	.zero		64


//--------------------- .nv.shared._Z10powerArrayPiPfS0_ --------------------------
	.section	.nv.shared._Z10powerArrayPiPfS0_,"aw",@nobits
	.sectionflags	@""
	.align	4
.nv.shared._Z10powerArrayPiPfS0_:
	.zero		4588


//--------------------- .nv.constant0._Z9energyADCPiPfS0_S0_ --------------------------
	.section	.nv.constant0._Z9energyADCPiPfS0_S0_,"a",@progbits
	.sectionflags	@""
	.align	4
.nv.constant0._Z9energyADCPiPfS0_S0_:
	.zero		928


//--------------------- .nv.constant0._Z10powerArrayPiPfS0_ --------------------------
	.section	.nv.constant0._Z10powerArrayPiPfS0_,"a",@progbits
	.sectionflags	@""
	.align	4
.nv.constant0._Z10powerArrayPiPfS0_:
	.zero		920


//--------------------- SYMBOLS --------------------------

	.type		.nv.reservedSmem.offset0,@object
	.size		.nv.reservedSmem.offset0,0x4
	.type		.nv.reservedSmem.cap,@object
	.size		.nv.reservedSmem.cap,0x4
